	.target	sm_100a

	.elftype	@"ET_EXEC"


//--------------------- .note.nv.tkinfo           --------------------------
	.section	.note.nv.tkinfo,"",@"SHT_NOTE"
	.sectionflags	@"SHF_NOTE_NV_TKINFO"
	.tkinfo
        /*0018*/ 	.word	0x00000002
        /*0030*/ 	.string	""
        /*0030*/ 	.string	"ptxas"
        /*0030*/ 	.string	"Cuda compilation tools, release 13.0, V13.0.88"
        /*0030*/ 	.string	"Build cuda_13.0.r13.0/compiler.36424714_0"
        /*0030*/ 	.string	"-arch sm_100a -m 64 "



//--------------------- .note.nv.cuinfo           --------------------------
	.section	.note.nv.cuinfo,"",@"SHT_NOTE"
	.sectionflags	@"SHF_NOTE_NV_CUINFO"
        /*0018*/ 	.short	0x0002
        /*001a*/ 	.short	0x0064
        /*001c*/ 	.short	0x0082
	.zero		2


//--------------------- .nv.info                  --------------------------
	.section	.nv.info,"",@"SHT_CUDA_INFO"
	.align	4


	//----- nvinfo : EIATTR_REGCOUNT
	.align		4
        /*0000*/ 	.byte	0x04, 0x2f
        /*0002*/ 	.short	(.L_19 - .L_18)
	.align		4
.L_18:
        /*0004*/ 	.word	index@(_ZN7cutlass13device_kernelINS_4gemm6kernel13GemmUniversalIN4cute5tupleIJiiiiEEENS1_10collective13CollectiveMmaINS1_35MainloopSm100TmaUmmaWarpSpecializedILi4ELi2ELi4ENS5_IJNS4_1CILi2EEENSA_ILi1EEESC_EEEEENS5_IJNSA_ILi128EEENSA_ILi64EEENSA_ILi32EEEEEENS_12float_e5m2_tENS5_IJlSC_lEEESJ_SK_NS4_8TiledMMAINS4_8MMA_AtomIJNS4_10MMA_TraitsINS4_25SM100_MMA_F8F6F4_2x1SM_SSEJSJ_SJ_fSF_SG_NS4_17integral_constantINS4_4UMMA5MajorELSR_0EEESS_NSP_INSQ_7ScaleInELST_0EEESU_EEEEEENS4_6LayoutINS5_IJSC_SC_SC_EEENS5_IJNSA_ILi0EEESZ_SZ_EEEEENS5_IJNS4_10UnderscoreES12_S12_EEEEENS4_18SM100_TMA_2SM_LOADENS4_14ComposedLayoutINS4_7SwizzleILi1ELi4ELi3EEENS4_18smem_ptr_flag_bitsILi8EEENSX_INS5_IJNSA_ILi8EEESH_EEENS5_IJSH_SC_EEEEEEEvNS4_8identityES15_S1F_vS1G_EENS_8epilogue10collective18CollectiveEpilogueINS1I_23Sm100TmaWarpSpecializedILi1ELi1ELi32ELb0ELb0EEEJNS5_IJSG_SG_SH_EEENS5_IJNSX_ISG_SC_EES1O_EEESJ_SK_SJ_SK_NS1I_6fusion15FusionCallbacksIS1M_NS1Q_17LinearCombinationISJ_fSJ_fLNS_15FloatRoundStyleE2EEES1N_S1P_JEEENS4_5SM1004TMEM4LOAD26SM100_TMEM_LOAD_32dp32b32xENS4_13SM90_TMA_LOADENS16_INS17_ILi2ELi4ELi3EEES1A_NSX_INS5_IJS1B_SG_EEENS5_IJSG_SC_EEEEEEENS4_39AutoVectorizingCopyWithAssumedAlignmentILi128EEENS4_14SM90_TMA_STOREES25_S27_S27_EEEvvEEEEvNT_6ParamsE)
        /*0008*/ 	.word	0x0000007b


	//----- nvinfo : EIATTR_FRAME_SIZE
	.align		4
.L_19:
        /*000c*/ 	.byte	0x04, 0x11
        /*000e*/ 	.short	(.L_21 - .L_20)
	.align		4
.L_20:
        /*0010*/ 	.word	index@($__internal_2_$__cuda_sm10x_tcgen05_guardrail_trap_unallocated_columns_being_dealloced)
        /*0014*/ 	.word	0x00000000


	//----- nvinfo : EIATTR_FRAME_SIZE
	.align		4
.L_21:
        /*0018*/ 	.byte	0x04, 0x11
        /*001a*/ 	.short	(.L_23 - .L_22)
	.align		4
.L_22:
        /*001c*/ 	.word	index@($__internal_1_$__cuda_sm10x_tcgen05_guardrail_trap_phase_invalid_during_alloc)
        /*0020*/ 	.word	0x00000000


	//----- nvinfo : EIATTR_FRAME_SIZE
	.align		4
.L_23:
        /*0024*/ 	.byte	0x04, 0x11
        /*0026*/ 	.short	(.L_25 - .L_24)
	.align		4
.L_24:
        /*0028*/ 	.word	index@($__internal_0_$__cuda_sm10x_tcgen05_guardrail_trap_col_being_dealloced_not_returned_by_alloc)
        /*002c*/ 	.word	0x00000000


	//----- nvinfo : EIATTR_FRAME_SIZE
	.align		4
.L_25:
        /*0030*/ 	.byte	0x04, 0x11
        /*0032*/ 	.short	(.L_27 - .L_26)
	.align		4
.L_26:
        /*0034*/ 	.word	index@(_ZN7cutlass13device_kernelINS_4gemm6kernel13GemmUniversalIN4cute5tupleIJiiiiEEENS1_10collective13CollectiveMmaINS1_35MainloopSm100TmaUmmaWarpSpecializedILi4ELi2ELi4ENS5_IJNS4_1CILi2EEENSA_ILi1EEESC_EEEEENS5_IJNSA_ILi128EEENSA_ILi64EEENSA_ILi32EEEEEENS_12float_e5m2_tENS5_IJlSC_lEEESJ_SK_NS4_8TiledMMAINS4_8MMA_AtomIJNS4_10MMA_TraitsINS4_25SM100_MMA_F8F6F4_2x1SM_SSEJSJ_SJ_fSF_SG_NS4_17integral_constantINS4_4UMMA5MajorELSR_0EEESS_NSP_INSQ_7ScaleInELST_0EEESU_EEEEEENS4_6LayoutINS5_IJSC_SC_SC_EEENS5_IJNSA_ILi0EEESZ_SZ_EEEEENS5_IJNS4_10UnderscoreES12_S12_EEEEENS4_18SM100_TMA_2SM_LOADENS4_14ComposedLayoutINS4_7SwizzleILi1ELi4ELi3EEENS4_18smem_ptr_flag_bitsILi8EEENSX_INS5_IJNSA_ILi8EEESH_EEENS5_IJSH_SC_EEEEEEEvNS4_8identityES15_S1F_vS1G_EENS_8epilogue10collective18CollectiveEpilogueINS1I_23Sm100TmaWarpSpecializedILi1ELi1ELi32ELb0ELb0EEEJNS5_IJSG_SG_SH_EEENS5_IJNSX_ISG_SC_EES1O_EEESJ_SK_SJ_SK_NS1I_6fusion15FusionCallbacksIS1M_NS1Q_17LinearCombinationISJ_fSJ_fLNS_15FloatRoundStyleE2EEES1N_S1P_JEEENS4_5SM1004TMEM4LOAD26SM100_TMEM_LOAD_32dp32b32xENS4_13SM90_TMA_LOADENS16_INS17_ILi2ELi4ELi3EEES1A_NSX_INS5_IJS1B_SG_EEENS5_IJSG_SC_EEEEEEENS4_39AutoVectorizingCopyWithAssumedAlignmentILi128EEENS4_14SM90_TMA_STOREES25_S27_S27_EEEvvEEEEvNT_6ParamsE)
        /*0038*/ 	.word	0x00000000


	//----- nvinfo : EIATTR_MIN_STACK_SIZE
	.align		4
.L_27:
        /*003c*/ 	.byte	0x04, 0x12
        /*003e*/ 	.short	(.L_29 - .L_28)
	.align		4
.L_28:
        /*0040*/ 	.word	index@(_ZN7cutlass13device_kernelINS_4gemm6kernel13GemmUniversalIN4cute5tupleIJiiiiEEENS1_10collective13CollectiveMmaINS1_35MainloopSm100TmaUmmaWarpSpecializedILi4ELi2ELi4ENS5_IJNS4_1CILi2EEENSA_ILi1EEESC_EEEEENS5_IJNSA_ILi128EEENSA_ILi64EEENSA_ILi32EEEEEENS_12float_e5m2_tENS5_IJlSC_lEEESJ_SK_NS4_8TiledMMAINS4_8MMA_AtomIJNS4_10MMA_TraitsINS4_25SM100_MMA_F8F6F4_2x1SM_SSEJSJ_SJ_fSF_SG_NS4_17integral_constantINS4_4UMMA5MajorELSR_0EEESS_NSP_INSQ_7ScaleInELST_0EEESU_EEEEEENS4_6LayoutINS5_IJSC_SC_SC_EEENS5_IJNSA_ILi0EEESZ_SZ_EEEEENS5_IJNS4_10UnderscoreES12_S12_EEEEENS4_18SM100_TMA_2SM_LOADENS4_14ComposedLayoutINS4_7SwizzleILi1ELi4ELi3EEENS4_18smem_ptr_flag_bitsILi8EEENSX_INS5_IJNSA_ILi8EEESH_EEENS5_IJSH_SC_EEEEEEEvNS4_8identityES15_S1F_vS1G_EENS_8epilogue10collective18CollectiveEpilogueINS1I_23Sm100TmaWarpSpecializedILi1ELi1ELi32ELb0ELb0EEEJNS5_IJSG_SG_SH_EEENS5_IJNSX_ISG_SC_EES1O_EEESJ_SK_SJ_SK_NS1I_6fusion15FusionCallbacksIS1M_NS1Q_17LinearCombinationISJ_fSJ_fLNS_15FloatRoundStyleE2EEES1N_S1P_JEEENS4_5SM1004TMEM4LOAD26SM100_TMEM_LOAD_32dp32b32xENS4_13SM90_TMA_LOADENS16_INS17_ILi2ELi4ELi3EEES1A_NSX_INS5_IJS1B_SG_EEENS5_IJSG_SC_EEEEEEENS4_39AutoVectorizingCopyWithAssumedAlignmentILi128EEENS4_14SM90_TMA_STOREES25_S27_S27_EEEvvEEEEvNT_6ParamsE)
        /*0044*/ 	.word	0x00000000
.L_29:


//--------------------- .nv.compat                --------------------------
	.section	.nv.compat,"",@"SHT_CUDA_COMPAT_INFO"
	.align	4
        /*0000*/ 	.byte	0x02, 0x09, 0x01, 0x00, 0x02, 0x02, 0x02, 0x00, 0x02, 0x05, 0x05, 0x00, 0x03, 0x07, 0x01, 0x01
        /*0010*/ 	.byte	0x02, 0x03, 0x01, 0x00, 0x02, 0x06, 0x01, 0x00, 0x04, 0x0b, 0x08, 0x00, 0x09, 0x00, 0x00, 0x00
        /*0020*/ 	.byte	0x00, 0x00, 0x00, 0x00


//--------------------- .nv.info._ZN7cutlass13device_kernelINS_4gemm6kernel13GemmUniversalIN4cute5tupleIJiiiiEEENS1_10collective13CollectiveMmaINS1_35MainloopSm100TmaUmmaWarpSpecializedILi4ELi2ELi4ENS5_IJNS4_1CILi2EEENSA_ILi1EEESC_EEEEENS5_IJNSA_ILi128EEENSA_ILi64EEENSA_ILi32EEEEEENS_12float_e5m2_tENS5_IJlSC_lEEESJ_SK_NS4_8TiledMMAINS4_8MMA_AtomIJNS4_10MMA_TraitsINS4_25SM100_MMA_F8F6F4_2x1SM_SSEJSJ_SJ_fSF_SG_NS4_17integral_constantINS4_4UMMA5MajorELSR_0EEESS_NSP_INSQ_7ScaleInELST_0EEESU_EEEEEENS4_6LayoutINS5_IJSC_SC_SC_EEENS5_IJNSA_ILi0EEESZ_SZ_EEEEENS5_IJNS4_10UnderscoreES12_S12_EEEEENS4_18SM100_TMA_2SM_LOADENS4_14ComposedLayoutINS4_7SwizzleILi1ELi4ELi3EEENS4_18smem_ptr_flag_bitsILi8EEENSX_INS5_IJNSA_ILi8EEESH_EEENS5_IJSH_SC_EEEEEEEvNS4_8identityES15_S1F_vS1G_EENS_8epilogue10collective18CollectiveEpilogueINS1I_23Sm100TmaWarpSpecializedILi1ELi1ELi32ELb0ELb0EEEJNS5_IJSG_SG_SH_EEENS5_IJNSX_ISG_SC_EES1O_EEESJ_SK_SJ_SK_NS1I_6fusion15FusionCallbacksIS1M_NS1Q_17LinearCombinationISJ_fSJ_fLNS_15FloatRoundStyleE2EEES1N_S1P_JEEENS4_5SM1004TMEM4LOAD26SM100_TMEM_LOAD_32dp32b32xENS4_13SM90_TMA_LOADENS16_INS17_ILi2ELi4ELi3EEES1A_NSX_INS5_IJS1B_SG_EEENS5_IJSG_SC_EEEEEEENS4_39AutoVectorizingCopyWithAssumedAlignmentILi128EEENS4_14SM90_TMA_STOREES25_S27_S27_EEEvvEEEEvNT_6ParamsE --------------------------
	.section	.nv.info._ZN7cutlass13device_kernelINS_4gemm6kernel13GemmUniversalIN4cute5tupleIJiiiiEEENS1_10collective13CollectiveMmaINS1_35MainloopSm100TmaUmmaWarpSpecializedILi4ELi2ELi4ENS5_IJNS4_1CILi2EEENSA_ILi1EEESC_EEEEENS5_IJNSA_ILi128EEENSA_ILi64EEENSA_ILi32EEEEEENS_12float_e5m2_tENS5_IJlSC_lEEESJ_SK_NS4_8TiledMMAINS4_8MMA_AtomIJNS4_10MMA_TraitsINS4_25SM100_MMA_F8F6F4_2x1SM_SSEJSJ_SJ_fSF_SG_NS4_17integral_constantINS4_4UMMA5MajorELSR_0EEESS_NSP_INSQ_7ScaleInELST_0EEESU_EEEEEENS4_6LayoutINS5_IJSC_SC_SC_EEENS5_IJNSA_ILi0EEESZ_SZ_EEEEENS5_IJNS4_10UnderscoreES12_S12_EEEEENS4_18SM100_TMA_2SM_LOADENS4_14ComposedLayoutINS4_7SwizzleILi1ELi4ELi3EEENS4_18smem_ptr_flag_bitsILi8EEENSX_INS5_IJNSA_ILi8EEESH_EEENS5_IJSH_SC_EEEEEEEvNS4_8identityES15_S1F_vS1G_EENS_8epilogue10collective18CollectiveEpilogueINS1I_23Sm100TmaWarpSpecializedILi1ELi1ELi32ELb0ELb0EEEJNS5_IJSG_SG_SH_EEENS5_IJNSX_ISG_SC_EES1O_EEESJ_SK_SJ_SK_NS1I_6fusion15FusionCallbacksIS1M_NS1Q_17LinearCombinationISJ_fSJ_fLNS_15FloatRoundStyleE2EEES1N_S1P_JEEENS4_5SM1004TMEM4LOAD26SM100_TMEM_LOAD_32dp32b32xENS4_13SM90_TMA_LOADENS16_INS17_ILi2ELi4ELi3EEES1A_NSX_INS5_IJS1B_SG_EEENS5_IJSG_SC_EEEEEEENS4_39AutoVectorizingCopyWithAssumedAlignmentILi128EEENS4_14SM90_TMA_STOREES25_S27_S27_EEEvvEEEEvNT_6ParamsE,"",@"SHT_CUDA_INFO"
	.sectionflags	@""
	.align	4


	//----- nvinfo : EIATTR_CUDA_API_VERSION
	.align		4
        /*0000*/ 	.byte	0x04, 0x37
        /*0002*/ 	.short	(.L_31 - .L_30)
.L_30:
        /*0004*/ 	.word	0x00000082


	//----- nvinfo : EIATTR_KPARAM_INFO
	.align		4
.L_31:
        /*0008*/ 	.byte	0x04, 0x17
        /*000a*/ 	.short	(.L_33 - .L_32)
.L_32:
        /*000c*/ 	.word	0x00000000
        /*0010*/ 	.short	0x0000
        /*0012*/ 	.short	0x0000
        /*0014*/ 	.byte	0x00, 0xf0, 0x01, 0x20


	//----- nvinfo : EIATTR_AT_ENTRY_FRAGMENTS
	.align		4
.L_33:
        /*0018*/ 	.byte	0x04, 0x4f
        /*001a*/ 	.short	(.L_35 - .L_34)


	//   ....[0]....
.L_34:
        /*001c*/ 	.word	0x00000007


	//----- nvinfo : EIATTR_RESERVED_SMEM_USED
	.align		4
.L_35:
        /*0020*/ 	.byte	0x01, 0x41
	.zero		2


	//----- nvinfo : EIATTR_SPARSE_MMA_MASK
	.align		4
        /*0024*/ 	.byte	0x03, 0x50
        /*0026*/ 	.short	0x0000


	//----- nvinfo : EIATTR_TCGEN05_2CTA_USED
	.align		4
        /*0028*/ 	.byte	0x01, 0x52
	.zero		2


	//----- nvinfo : EIATTR_MAXREG_COUNT
	.align		4
        /*002c*/ 	.byte	0x03, 0x1b
        /*002e*/ 	.short	0x00ff


	//----- nvinfo : EIATTR_NUM_BARRIERS
	.align		4
        /*0030*/ 	.byte	0x02, 0x4c
        /*0032*/ 	.byte	0x07
	.zero		1


	//----- nvinfo : EIATTR_EXTERNS
	.align		4
        /*0034*/ 	.byte	0x04, 0x0f
        /*0036*/ 	.short	(.L_37 - .L_36)


	//   ....[0]....
	.align		4
.L_36:
        /*0038*/ 	.word	index@(__assertfail)


	//----- nvinfo : EIATTR_MERCURY_ISA_VERSION
	.align		4
.L_37:
        /*003c*/ 	.byte	0x03, 0x5f
        /*003e*/ 	.short	0x0101


	//----- nvinfo : EIATTR_INT_WARP_WIDE_INSTR_OFFSETS
	.align		4
        /*0040*/ 	.byte	0x04, 0x31
        /*0042*/ 	.short	(.L_39 - .L_38)


	//   ....[0]....
.L_38:
        /*0044*/ 	.word	0x00000cb0


	//   ....[1]....
        /*0048*/ 	.word	0x00000d50


	//   ....[2]....
        /*004c*/ 	.word	0x000020b0


	//   ....[3]....
        /*0050*/ 	.word	0x00003e40


	//   ....[4]....
        /*0054*/ 	.word	0x00003e60


	//   ....[5]....
        /*0058*/ 	.word	0x00003e90


	//   ....[6]....
        /*005c*/ 	.word	0x000048a0


	//   ....[7]....
        /*0060*/ 	.word	0x000049c0


	//----- nvinfo : EIATTR_COOP_GROUP_MASK_REGIDS
	.align		4
.L_39:
        /*0064*/ 	.byte	0x04, 0x29
        /*0066*/ 	.short	(.L_41 - .L_40)


	//   ....[0]....
.L_40:
        /*0068*/ 	.word	0xffffffff


	//   ....[1]....
        /*006c*/ 	.word	0xffffffff


	//   ....[2]....
        /*0070*/ 	.word	0xffffffff


	//   ....[3]....
        /*0074*/ 	.word	0xffffffff


	//   ....[4]....
        /*0078*/ 	.word	0xffffffff


	//   ....[5]....
        /*007c*/ 	.word	0xffffffff


	//   ....[6]....
        /*0080*/ 	.word	0xffffffff


	//   ....[7]....
        /*0084*/ 	.word	0xffffffff


	//   ....[8]....
        /*0088*/ 	.word	0xffffffff


	//   ....[9]....
        /*008c*/ 	.word	0xffffffff


	//   ....[10]....
        /*0090*/ 	.word	0xffffffff


	//   ....[11]....
        /*0094*/ 	.word	0xffffffff


	//   ....[12]....
        /*0098*/ 	.word	0xffffffff


	//   ....[13]....
        /*009c*/ 	.word	0xffffffff


	//----- nvinfo : EIATTR_COOP_GROUP_INSTR_OFFSETS
	.align		4
.L_41:
        /*00a0*/ 	.byte	0x04, 0x28
        /*00a2*/ 	.short	(.L_43 - .L_42)


	//   ....[0]....
.L_42:
        /*00a4*/ 	.word	0x000000c0


	//   ....[1]....
        /*00a8*/ 	.word	0x00000500


	//   ....[2]....
        /*00ac*/ 	.word	0x00000680


	//   ....[3]....
        /*00b0*/ 	.word	0x000007b0


	//   ....[4]....
        /*00b4*/ 	.word	0x000008a0


	//   ....[5]....
        /*00b8*/ 	.word	0x00000a00


	//   ....[6]....
        /*00bc*/ 	.word	0x00000b90


	//   ....[7]....
        /*00c0*/ 	.word	0x00000dd0


	//   ....[8]....
        /*00c4*/ 	.word	0x00001f90


	//   ....[9]....
        /*00c8*/ 	.word	0x00002d70


	//   ....[10]....
        /*00cc*/ 	.word	0x00003240


	//   ....[11]....
        /*00d0*/ 	.word	0x00003270


	//   ....[12]....
        /*00d4*/ 	.word	0x00003d40


	//   ....[13]....
        /*00d8*/ 	.word	0x00003f50


	//----- nvinfo : EIATTR_VRC_CTA_INIT_COUNT
	.align		4
.L_43:
        /*00dc*/ 	.byte	0x02, 0x4a
        /*00de*/ 	.byte	0x80
	.zero		1


	//----- nvinfo : EIATTR_SYSCALL_OFFSETS
	.align		4
        /*00e0*/ 	.byte	0x04, 0x46
        /*00e2*/ 	.short	(.L_45 - .L_44)


	//   ....[0]....
.L_44:
        /*00e4*/ 	.word	0x000053c0


	//   ....[1]....
        /*00e8*/ 	.word	0x00005500


	//   ....[2]....
        /*00ec*/ 	.word	0x00005c10


	//----- nvinfo : EIATTR_MBARRIER_INSTR_OFFSETS
	.align		4
.L_45:
        /*00f0*/ 	.byte	0x04, 0x39
        /*00f2*/ 	.short	(.L_47 - .L_46)


	//   ....[0]....
.L_46:
        /*00f4*/ 	.word	0x000005f0
        /*00f8*/ 	.word	0x000000ff
        /*00fc*/ 	.word	0x00000000
        /*0100*/ 	.short	0x0100
        /*0102*/ 	.byte	0x08
	.zero		1


	//   ....[1]....
        /*0104*/ 	.word	0x00000600
        /*0108*/ 	.word	0x000000ff
        /*010c*/ 	.word	0x00000020
        /*0110*/ 	.short	0x0100
        /*0112*/ 	.byte	0x08
	.zero		1


	//   ....[2]....
        /*0114*/ 	.word	0x00000610
        /*0118*/ 	.word	0x000000ff
        /*011c*/ 	.word	0x00000008
        /*0120*/ 	.short	0x0100
        /*0122*/ 	.byte	0x08
	.zero		1


	//   ....[3]....
        /*0124*/ 	.word	0x00000620
        /*0128*/ 	.word	0x000000ff
        /*012c*/ 	.word	0x00000028
        /*0130*/ 	.short	0x0100
        /*0132*/ 	.byte	0x08
	.zero		1


	//   ....[4]....
        /*0134*/ 	.word	0x00000630
        /*0138*/ 	.word	0x000000ff
        /*013c*/ 	.word	0x00000010
        /*0140*/ 	.short	0x0100
        /*0142*/ 	.byte	0x08
	.zero		1


	//   ....[5]....
        /*0144*/ 	.word	0x00000640
        /*0148*/ 	.word	0x000000ff
        /*014c*/ 	.word	0x00000030
        /*0150*/ 	.short	0x0100
        /*0152*/ 	.byte	0x08
	.zero		1


	//   ....[6]....
        /*0154*/ 	.word	0x00000650
        /*0158*/ 	.word	0x000000ff
        /*015c*/ 	.word	0x00000018
        /*0160*/ 	.short	0x0100
        /*0162*/ 	.byte	0x08
	.zero		1


	//   ....[7]....
        /*0164*/ 	.word	0x00000660
        /*0168*/ 	.word	0x000000ff
        /*016c*/ 	.word	0x00000038
        /*0170*/ 	.short	0x0100
        /*0172*/ 	.byte	0x08
	.zero		1


	//   ....[8]....
        /*0174*/ 	.word	0x00000780
        /*0178*/ 	.word	0x000000ff
        /*017c*/ 	.word	0x00000040
        /*0180*/ 	.short	0x0100
        /*0182*/ 	.byte	0x09
	.zero		1


	//   ....[9]....
        /*0184*/ 	.word	0x00000790
        /*0188*/ 	.word	0x000000ff
        /*018c*/ 	.word	0x00000048
        /*0190*/ 	.short	0x0100
        /*0192*/ 	.byte	0x09
	.zero		1


	//   ....[10]....
        /*0194*/ 	.word	0x00000870
        /*0198*/ 	.word	0x000000ff
        /*019c*/ 	.word	0x00000050
        /*01a0*/ 	.short	0x0100
        /*01a2*/ 	.byte	0x08
	.zero		1


	//   ....[11]....
        /*01a4*/ 	.word	0x00000880
        /*01a8*/ 	.word	0x000000ff
        /*01ac*/ 	.word	0x00000058
        /*01b0*/ 	.short	0x0100
        /*01b2*/ 	.byte	0x08
	.zero		1


	//   ....[12]....
        /*01b4*/ 	.word	0x000009b0
        /*01b8*/ 	.word	0x000000ff
        /*01bc*/ 	.word	0x00000060
        /*01c0*/ 	.short	0x0100
        /*01c2*/ 	.byte	0x08
	.zero		1


	//   ....[13]....
        /*01c4*/ 	.word	0x000009c0
        /*01c8*/ 	.word	0x000000ff
        /*01cc*/ 	.word	0x00000070
        /*01d0*/ 	.short	0x0100
        /*01d2*/ 	.byte	0x08
	.zero		1


	//   ....[14]....
        /*01d4*/ 	.word	0x000009d0
        /*01d8*/ 	.word	0x000000ff
        /*01dc*/ 	.word	0x00000068
        /*01e0*/ 	.short	0x0100
        /*01e2*/ 	.byte	0x08
	.zero		1


	//   ....[15]....
        /*01e4*/ 	.word	0x000009e0
        /*01e8*/ 	.word	0x000000ff
        /*01ec*/ 	.word	0x00000078
        /*01f0*/ 	.short	0x0100
        /*01f2*/ 	.byte	0x08
	.zero		1


	//   ....[16]....
        /*01f4*/ 	.word	0x00000b00
        /*01f8*/ 	.word	0x000000ff
        /*01fc*/ 	.word	0x00000080
        /*0200*/ 	.short	0x0100
        /*0202*/ 	.byte	0x09
	.zero		1


	//   ....[17]....
        /*0204*/ 	.word	0x00000b10
        /*0208*/ 	.word	0x000000ff
        /*020c*/ 	.word	0x000000a0
        /*0210*/ 	.short	0x0100
        /*0212*/ 	.byte	0x09
	.zero		1


	//   ....[18]....
        /*0214*/ 	.word	0x00000b20
        /*0218*/ 	.word	0x000000ff
        /*021c*/ 	.word	0x00000088
        /*0220*/ 	.short	0x0100
        /*0222*/ 	.byte	0x09
	.zero		1


	//   ....[19]....
        /*0224*/ 	.word	0x00000b30
        /*0228*/ 	.word	0x000000ff
        /*022c*/ 	.word	0x000000a8
        /*0230*/ 	.short	0x0100
        /*0232*/ 	.byte	0x09
	.zero		1


	//   ....[20]....
        /*0234*/ 	.word	0x00000b40
        /*0238*/ 	.word	0x000000ff
        /*023c*/ 	.word	0x00000090
        /*0240*/ 	.short	0x0100
        /*0242*/ 	.byte	0x09
	.zero		1


	//   ....[21]....
        /*0244*/ 	.word	0x00000b50
        /*0248*/ 	.word	0x000000ff
        /*024c*/ 	.word	0x000000b0
        /*0250*/ 	.short	0x0100
        /*0252*/ 	.byte	0x09
	.zero		1


	//   ....[22]....
        /*0254*/ 	.word	0x00000b60
        /*0258*/ 	.word	0x000000ff
        /*025c*/ 	.word	0x00000098
        /*0260*/ 	.short	0x0100
        /*0262*/ 	.byte	0x09
	.zero		1


	//   ....[23]....
        /*0264*/ 	.word	0x00000b70
        /*0268*/ 	.word	0x000000ff
        /*026c*/ 	.word	0x000000b8
        /*0270*/ 	.short	0x0100
        /*0272*/ 	.byte	0x09
	.zero		1


	//   ....[24]....
        /*0274*/ 	.word	0x00000c60
        /*0278*/ 	.word	0x000000ff
        /*027c*/ 	.word	0x000000c0
        /*0280*/ 	.short	0x0100
        /*0282*/ 	.byte	0x08
	.zero		1


	//   ....[25]....
        /*0284*/ 	.word	0x00000c70
        /*0288*/ 	.word	0x000000ff
        /*028c*/ 	.word	0x000000d0
        /*0290*/ 	.short	0x0100
        /*0292*/ 	.byte	0x08
	.zero		1


	//   ....[26]....
        /*0294*/ 	.word	0x00000c80
        /*0298*/ 	.word	0x000000ff
        /*029c*/ 	.word	0x000000c8
        /*02a0*/ 	.short	0x0100
        /*02a2*/ 	.byte	0x08
	.zero		1


	//   ....[27]....
        /*02a4*/ 	.word	0x00000c90
        /*02a8*/ 	.word	0x000000ff
        /*02ac*/ 	.word	0x000000d8
        /*02b0*/ 	.short	0x0100
        /*02b2*/ 	.byte	0x08
	.zero		1


	//   ....[28]....
        /*02b4*/ 	.word	0x00000d80
        /*02b8*/ 	.word	0x000000ff
        /*02bc*/ 	.word	0x000000e0
        /*02c0*/ 	.short	0x0100
        /*02c2*/ 	.byte	0x06
	.zero		1


	//   ....[29]....
        /*02c4*/ 	.word	0x00001790
        /*02c8*/ 	.word	0x00000003
        /*02cc*/ 	.word	0x000000d0
        /*02d0*/ 	.short	0x010a
        /*02d2*/ 	.byte	0xff
	.zero		1


	//   ....[30]....
        /*02d4*/ 	.word	0x000017c0
        /*02d8*/ 	.word	0x00000003
        /*02dc*/ 	.word	0x000000c0
        /*02e0*/ 	.short	0x0101
        /*02e2*/ 	.byte	0xff
	.zero		1


	//   ....[31]....
        /*02e4*/ 	.word	0x000018c0
        /*02e8*/ 	.word	0x000000ff
        /*02ec*/ 	.word	0x00000020
        /*02f0*/ 	.short	0x010a
        /*02f2*/ 	.byte	0x08
	.zero		1


	//   ....[32]....
        /*02f4*/ 	.word	0x00001990
        /*02f8*/ 	.word	0x000000ff
        /*02fc*/ 	.word	0x00000020
        /*0300*/ 	.short	0x010a
        /*0302*/ 	.byte	0x21
	.zero		1


	//   ....[33]....
        /*0304*/ 	.word	0x00001b40
        /*0308*/ 	.word	0x000000ff
        /*030c*/ 	.word	0x00000020
        /*0310*/ 	.short	0x010a
        /*0312*/ 	.byte	0x08
	.zero		1


	//   ....[34]....
        /*0314*/ 	.word	0x00001c40
        /*0318*/ 	.word	0x000000ff
        /*031c*/ 	.word	0x00000058
        /*0320*/ 	.short	0x0101
        /*0322*/ 	.byte	0x04
	.zero		1


	//   ....[35]....
        /*0324*/ 	.word	0x00001c60
        /*0328*/ 	.word	0x000000ff
        /*032c*/ 	.word	0x00000020
        /*0330*/ 	.short	0x010a
        /*0332*/ 	.byte	0x08
	.zero		1


	//   ....[36]....
        /*0334*/ 	.word	0x00001ce0
        /*0338*/ 	.word	0x000000ff
        /*033c*/ 	.word	0x00000020
        /*0340*/ 	.short	0x010a
        /*0342*/ 	.byte	0x11
	.zero		1


	//   ....[37]....
        /*0344*/ 	.word	0x00001e70
        /*0348*/ 	.word	0x000000ff
        /*034c*/ 	.word	0x00000020
        /*0350*/ 	.short	0x010a
        /*0352*/ 	.byte	0x08
	.zero		1


	//   ....[38]....
        /*0354*/ 	.word	0x00001fc0
        /*0358*/ 	.word	0x00000002
        /*035c*/ 	.word	0x00000060
        /*0360*/ 	.short	0x010a
        /*0362*/ 	.byte	0xff
	.zero		1


	//   ....[39]....
        /*0364*/ 	.word	0x00002080
        /*0368*/ 	.word	0x00000002
        /*036c*/ 	.word	0x00000000
        /*0370*/ 	.short	0x0101
        /*0372*/ 	.byte	0xff
	.zero		1


	//   ....[40]....
        /*0374*/ 	.word	0x000025e0
        /*0378*/ 	.word	0x000000ff
        /*037c*/ 	.word	0x00000000
        /*0380*/ 	.short	0x010a
        /*0382*/ 	.byte	0x05
	.zero		1


	//   ....[41]....
        /*0384*/ 	.word	0x00002670
        /*0388*/ 	.word	0x000000ff
        /*038c*/ 	.word	0x00000000
        /*0390*/ 	.short	0x010a
        /*0392*/ 	.byte	0x05
	.zero		1


	//   ....[42]....
        /*0394*/ 	.word	0x00002700
        /*0398*/ 	.word	0x000000ff
        /*039c*/ 	.word	0x00000000
        /*03a0*/ 	.short	0x010a
        /*03a2*/ 	.byte	0x05
	.zero		1


	//   ....[43]....
        /*03a4*/ 	.word	0x000027a0
        /*03a8*/ 	.word	0x00000000
        /*03ac*/ 	.word	0x00000000
        /*03b0*/ 	.short	0x010a
        /*03b2*/ 	.byte	0xff
	.zero		1


	//   ....[44]....
        /*03b4*/ 	.word	0x000028d0
        /*03b8*/ 	.word	0x00000000
        /*03bc*/ 	.word	0x000000c0
        /*03c0*/ 	.short	0x010a
        /*03c2*/ 	.byte	0xff
	.zero		1


	//   ....[45]....
        /*03c4*/ 	.word	0x00002940
        /*03c8*/ 	.word	0x00000004
        /*03cc*/ 	.word	0x00000000
        /*03d0*/ 	.short	0x0101
        /*03d2*/ 	.byte	0xff
	.zero		1


	//   ....[46]....
        /*03d4*/ 	.word	0x00002960
        /*03d8*/ 	.word	0x000000ff
        /*03dc*/ 	.word	0x00000070
        /*03e0*/ 	.short	0x010a
        /*03e2*/ 	.byte	0x05
	.zero		1


	//   ....[47]....
        /*03e4*/ 	.word	0x00002a80
        /*03e8*/ 	.word	0x00000000
        /*03ec*/ 	.word	0x00000060
        /*03f0*/ 	.short	0x010a
        /*03f2*/ 	.byte	0xff
	.zero		1


	//   ....[48]....
        /*03f4*/ 	.word	0x00002b80
        /*03f8*/ 	.word	0x00000000
        /*03fc*/ 	.word	0x00000000
        /*0400*/ 	.short	0x0101
        /*0402*/ 	.byte	0xff
	.zero		1


	//   ....[49]....
        /*0404*/ 	.word	0x00002c10
        /*0408*/ 	.word	0x000000ff
        /*040c*/ 	.word	0x00000070
        /*0410*/ 	.short	0x0106
        /*0412*/ 	.byte	0x05
	.zero		1


	//   ....[50]....
        /*0414*/ 	.word	0x00002c30
        /*0418*/ 	.word	0x000000ff
        /*041c*/ 	.word	0x00000070
        /*0420*/ 	.short	0x010a
        /*0422*/ 	.byte	0x05
	.zero		1


	//   ....[51]....
        /*0424*/ 	.word	0x00002cc0
        /*0428*/ 	.word	0x000000ff
        /*042c*/ 	.word	0x00000070
        /*0430*/ 	.short	0x0106
        /*0432*/ 	.byte	0x04
	.zero		1


	//   ....[52]....
        /*0434*/ 	.word	0x00002d00
        /*0438*/ 	.word	0x00000000
        /*043c*/ 	.word	0x00000070
        /*0440*/ 	.short	0x010a
        /*0442*/ 	.byte	0xff
	.zero		1


	//   ....[53]....
        /*0444*/ 	.word	0x00002f40
        /*0448*/ 	.word	0x000000ff
        /*044c*/ 	.word	0x00000008
        /*0450*/ 	.short	0x010a
        /*0452*/ 	.byte	0x06
	.zero		1


	//   ....[54]....
        /*0454*/ 	.word	0x00002f60
        /*0458*/ 	.word	0x000000ff
        /*045c*/ 	.word	0x00000008
        /*0460*/ 	.short	0x010a
        /*0462*/ 	.byte	0x06
	.zero		1


	//   ....[55]....
        /*0464*/ 	.word	0x000030f0
        /*0468*/ 	.word	0x000000ff
        /*046c*/ 	.word	0x00000008
        /*0470*/ 	.short	0x010a
        /*0472*/ 	.byte	0x06
	.zero		1


	//   ....[56]....
        /*0474*/ 	.word	0x00003110
        /*0478*/ 	.word	0x000000ff
        /*047c*/ 	.word	0x00000008
        /*0480*/ 	.short	0x010a
        /*0482*/ 	.byte	0x06
	.zero		1


	//   ....[57]....
        /*0484*/ 	.word	0x000031d0
        /*0488*/ 	.word	0x000000ff
        /*048c*/ 	.word	0x00000000
        /*0490*/ 	.short	0x0101
        /*0492*/ 	.byte	0x07
	.zero		1


	//   ....[58]....
        /*0494*/ 	.word	0x000034b0
        /*0498*/ 	.word	0x00000000
        /*049c*/ 	.word	0x00000060
        /*04a0*/ 	.short	0x010a
        /*04a2*/ 	.byte	0xff
	.zero		1


	//   ....[59]....
        /*04a4*/ 	.word	0x00003570
        /*04a8*/ 	.word	0x00000000
        /*04ac*/ 	.word	0x00000000
        /*04b0*/ 	.short	0x0101
        /*04b2*/ 	.byte	0xff
	.zero		1


	//   ....[60]....
        /*04b4*/ 	.word	0x00003620
        /*04b8*/ 	.word	0x000000ff
        /*04bc*/ 	.word	0x00000000
        /*04c0*/ 	.short	0x010a
        /*04c2*/ 	.byte	0x06
	.zero		1


	//   ....[61]....
        /*04c4*/ 	.word	0x00003630
        /*04c8*/ 	.word	0x000000ff
        /*04cc*/ 	.word	0x000000a0
        /*04d0*/ 	.short	0x010a
        /*04d2*/ 	.byte	0x0b
	.zero		1


	//   ....[62]....
        /*04d4*/ 	.word	0x000036f0
        /*04d8*/ 	.word	0x000000ff
        /*04dc*/ 	.word	0x00000000
        /*04e0*/ 	.short	0x010a
        /*04e2*/ 	.byte	0x09
	.zero		1


	//   ....[63]....
        /*04e4*/ 	.word	0x00003830
        /*04e8*/ 	.word	0x000000ff
        /*04ec*/ 	.word	0x00000000
        /*04f0*/ 	.short	0x010a
        /*04f2*/ 	.byte	0x06
	.zero		1


	//   ....[64]....
        /*04f4*/ 	.word	0x00003a30
        /*04f8*/ 	.word	0x000000ff
        /*04fc*/ 	.word	0x00000000
        /*0500*/ 	.short	0x010a
        /*0502*/ 	.byte	0x07
	.zero		1


	//   ....[65]....
        /*0504*/ 	.word	0x00003ac0
        /*0508*/ 	.word	0x000000ff
        /*050c*/ 	.word	0x00000000
        /*0510*/ 	.short	0x010a
        /*0512*/ 	.byte	0x07
	.zero		1


	//   ....[66]....
        /*0514*/ 	.word	0x00003b50
        /*0518*/ 	.word	0x000000ff
        /*051c*/ 	.word	0x00000000
        /*0520*/ 	.short	0x010a
        /*0522*/ 	.byte	0x07
	.zero		1


	//   ....[67]....
        /*0524*/ 	.word	0x00003bf0
        /*0528*/ 	.word	0x00000000
        /*052c*/ 	.word	0x00000000
        /*0530*/ 	.short	0x010a
        /*0532*/ 	.byte	0xff
	.zero		1


	//   ....[68]....
        /*0534*/ 	.word	0x00003c30
        /*0538*/ 	.word	0x00000000
        /*053c*/ 	.word	0x00000000
        /*0540*/ 	.short	0x010a
        /*0542*/ 	.byte	0xff
	.zero		1


	//   ....[69]....
        /*0544*/ 	.word	0x00003ca0
        /*0548*/ 	.word	0x000000ff
        /*054c*/ 	.word	0x00000000
        /*0550*/ 	.short	0x0101
        /*0552*/ 	.byte	0x05
	.zero		1


	//   ....[70]....
        /*0554*/ 	.word	0x00003ce0
        /*0558*/ 	.word	0x000000ff
        /*055c*/ 	.word	0x000000e0
        /*0560*/ 	.short	0x010a
        /*0562*/ 	.byte	0x08
	.zero		1


	//   ....[71]....
        /*0564*/ 	.word	0x00003d30
        /*0568*/ 	.word	0x000000ff
        /*056c*/ 	.word	0x00000000
        /*0570*/ 	.short	0x0101
        /*0572*/ 	.byte	0x05
	.zero		1


	//   ....[72]....
        /*0574*/ 	.word	0x00004140
        /*0578*/ 	.word	0x00000000
        /*057c*/ 	.word	0x00000060
        /*0580*/ 	.short	0x010a
        /*0582*/ 	.byte	0xff
	.zero		1


	//   ....[73]....
        /*0584*/ 	.word	0x00004230
        /*0588*/ 	.word	0x00000000
        /*058c*/ 	.word	0x00000000
        /*0590*/ 	.short	0x0101
        /*0592*/ 	.byte	0xff
	.zero		1


	//   ....[74]....
        /*0594*/ 	.word	0x00004550
        /*0598*/ 	.word	0x000000ff
        /*059c*/ 	.word	0x00000058
        /*05a0*/ 	.short	0x010a
        /*05a2*/ 	.byte	0x06
	.zero		1


	//   ....[75]....
        /*05a4*/ 	.word	0x000046d0
        /*05a8*/ 	.word	0x000000ff
        /*05ac*/ 	.word	0x00000048
        /*05b0*/ 	.short	0x010a
        /*05b2*/ 	.byte	0x06
	.zero		1


	//   ....[76]....
        /*05b4*/ 	.word	0x00004a00
        /*05b8*/ 	.word	0x000000ff
        /*05bc*/ 	.word	0x00000040
        /*05c0*/ 	.short	0x010b
        /*05c2*/ 	.byte	0x06
	.zero		1


	//   ....[77]....
        /*05c4*/ 	.word	0x00004a20
        /*05c8*/ 	.word	0x000000ff
        /*05cc*/ 	.word	0x00000000
        /*05d0*/ 	.short	0x0101
        /*05d2*/ 	.byte	0x25
	.zero		1


	//   ....[78]....
        /*05d4*/ 	.word	0x00004a60
        /*05d8*/ 	.word	0x00000000
        /*05dc*/ 	.word	0x00000048
        /*05e0*/ 	.short	0x010a
        /*05e2*/ 	.byte	0xff
	.zero		1


	//   ....[79]....
        /*05e4*/ 	.word	0x00004dd0
        /*05e8*/ 	.word	0x00000000
        /*05ec*/ 	.word	0x00000060
        /*05f0*/ 	.short	0x010a
        /*05f2*/ 	.byte	0xff
	.zero		1


	//   ....[80]....
        /*05f4*/ 	.word	0x00004ee0
        /*05f8*/ 	.word	0x00000000
        /*05fc*/ 	.word	0x00000000
        /*0600*/ 	.short	0x0101
        /*0602*/ 	.byte	0xff
	.zero		1


	//   ....[81]....
        /*0604*/ 	.word	0x00005850
        /*0608*/ 	.word	0x000000ff
        /*060c*/ 	.word	0x00000040
        /*0610*/ 	.short	0x010a
        /*0612*/ 	.byte	0x2b
	.zero		1


	//   ....[82]....
        /*0614*/ 	.word	0x00005860
        /*0618*/ 	.word	0x00000071
        /*061c*/ 	.word	0x00000080
        /*0620*/ 	.short	0x010a
        /*0622*/ 	.byte	0xff
	.zero		1


	//   ....[83]....
        /*0624*/ 	.word	0x000059b0
        /*0628*/ 	.word	0x000000ff
        /*062c*/ 	.word	0x00000040
        /*0630*/ 	.short	0x010a
        /*0632*/ 	.byte	0x2b
	.zero		1


	//   ....[84]....
        /*0634*/ 	.word	0x00005a90
        /*0638*/ 	.word	0x000000ff
        /*063c*/ 	.word	0x00000000
        /*0640*/ 	.short	0x0101
        /*0642*/ 	.byte	0x04
	.zero		1


	//   ....[85]....
        /*0644*/ 	.word	0x00005af0
        /*0648*/ 	.word	0x00000071
        /*064c*/ 	.word	0x00000080
        /*0650*/ 	.short	0x010a
        /*0652*/ 	.byte	0xff
	.zero		1


	//   ....[86]....
        /*0654*/ 	.word	0x00005d90
        /*0658*/ 	.word	0x00000071
        /*065c*/ 	.word	0x00000000
        /*0660*/ 	.short	0x0101
        /*0662*/ 	.byte	0xff
	.zero		1


	//   ....[87]....
        /*0664*/ 	.word	0x00006730
        /*0668*/ 	.word	0x00000003
        /*066c*/ 	.word	0x000000d0
        /*0670*/ 	.short	0x010a
        /*0672*/ 	.byte	0xff
	.zero		1


	//   ....[88]....
        /*0674*/ 	.word	0x00006790
        /*0678*/ 	.word	0x00000002
        /*067c*/ 	.word	0x00000020
        /*0680*/ 	.short	0x010a
        /*0682*/ 	.byte	0xff
	.zero		1


	//   ....[89]....
        /*0684*/ 	.word	0x000067f0
        /*0688*/ 	.word	0x00000002
        /*068c*/ 	.word	0x00000020
        /*0690*/ 	.short	0x010a
        /*0692*/ 	.byte	0xff
	.zero		1


	//   ....[90]....
        /*0694*/ 	.word	0x00006840
        /*0698*/ 	.word	0x00000002
        /*069c*/ 	.word	0x00000060
        /*06a0*/ 	.short	0x010a
        /*06a2*/ 	.byte	0xff
	.zero		1


	//   ....[91]....
        /*06a4*/ 	.word	0x000068a0
        /*06a8*/ 	.word	0x00000000
        /*06ac*/ 	.word	0x00000000
        /*06b0*/ 	.short	0x010a
        /*06b2*/ 	.byte	0xff
	.zero		1


	//   ....[92]....
        /*06b4*/ 	.word	0x00006900
        /*06b8*/ 	.word	0x00000000
        /*06bc*/ 	.word	0x00000000
        /*06c0*/ 	.short	0x010a
        /*06c2*/ 	.byte	0xff
	.zero		1


	//   ....[93]....
        /*06c4*/ 	.word	0x00006960
        /*06c8*/ 	.word	0x00000000
        /*06cc*/ 	.word	0x00000000
        /*06d0*/ 	.short	0x010a
        /*06d2*/ 	.byte	0xff
	.zero		1


	//   ....[94]....
        /*06d4*/ 	.word	0x000069b0
        /*06d8*/ 	.word	0x00000000
        /*06dc*/ 	.word	0x000000c0
        /*06e0*/ 	.short	0x010a
        /*06e2*/ 	.byte	0xff
	.zero		1


	//   ....[95]....
        /*06e4*/ 	.word	0x00006a10
        /*06e8*/ 	.word	0x00000000
        /*06ec*/ 	.word	0x00000070
        /*06f0*/ 	.short	0x010a
        /*06f2*/ 	.byte	0xff
	.zero		1


	//   ....[96]....
        /*06f4*/ 	.word	0x00006a60
        /*06f8*/ 	.word	0x00000000
        /*06fc*/ 	.word	0x00000060
        /*0700*/ 	.short	0x010a
        /*0702*/ 	.byte	0xff
	.zero		1


	//   ....[97]....
        /*0704*/ 	.word	0x00006ac0
        /*0708*/ 	.word	0x00000000
        /*070c*/ 	.word	0x00000070
        /*0710*/ 	.short	0x010a
        /*0712*/ 	.byte	0xff
	.zero		1


	//   ....[98]....
        /*0714*/ 	.word	0x00006b20
        /*0718*/ 	.word	0x00000004
        /*071c*/ 	.word	0x00000008
        /*0720*/ 	.short	0x010a
        /*0722*/ 	.byte	0xff
	.zero		1


	//   ....[99]....
        /*0724*/ 	.word	0x00006c00
        /*0728*/ 	.word	0x00000002
        /*072c*/ 	.word	0x00000008
        /*0730*/ 	.short	0x010a
        /*0732*/ 	.byte	0xff
	.zero		1


	//   ....[100]....
        /*0734*/ 	.word	0x00006c50
        /*0738*/ 	.word	0x00000000
        /*073c*/ 	.word	0x00000060
        /*0740*/ 	.short	0x010a
        /*0742*/ 	.byte	0xff
	.zero		1


	//   ....[101]....
        /*0744*/ 	.word	0x00006cb0
        /*0748*/ 	.word	0x00000000
        /*074c*/ 	.word	0x000000a0
        /*0750*/ 	.short	0x010a
        /*0752*/ 	.byte	0xff
	.zero		1


	//   ....[102]....
        /*0754*/ 	.word	0x00006d10
        /*0758*/ 	.word	0x00000000
        /*075c*/ 	.word	0x00000000
        /*0760*/ 	.short	0x010a
        /*0762*/ 	.byte	0xff
	.zero		1


	//   ....[103]....
        /*0764*/ 	.word	0x00006d70
        /*0768*/ 	.word	0x00000000
        /*076c*/ 	.word	0x00000000
        /*0770*/ 	.short	0x010a
        /*0772*/ 	.byte	0xff
	.zero		1


	//   ....[104]....
        /*0774*/ 	.word	0x00006dd0
        /*0778*/ 	.word	0x00000000
        /*077c*/ 	.word	0x00000000
        /*0780*/ 	.short	0x010a
        /*0782*/ 	.byte	0xff
	.zero		1


	//   ....[105]....
        /*0784*/ 	.word	0x00006e30
        /*0788*/ 	.word	0x00000000
        /*078c*/ 	.word	0x00000000
        /*0790*/ 	.short	0x010a
        /*0792*/ 	.byte	0xff
	.zero		1


	//   ....[106]....
        /*0794*/ 	.word	0x00006e90
        /*0798*/ 	.word	0x00000000
        /*079c*/ 	.word	0x000000e0
        /*07a0*/ 	.short	0x010a
        /*07a2*/ 	.byte	0xff
	.zero		1


	//   ....[107]....
        /*07a4*/ 	.word	0x00006ee0
        /*07a8*/ 	.word	0x00000000
        /*07ac*/ 	.word	0x00000060
        /*07b0*/ 	.short	0x010a
        /*07b2*/ 	.byte	0xff
	.zero		1


	//   ....[108]....
        /*07b4*/ 	.word	0x00006f40
        /*07b8*/ 	.word	0x00000000
        /*07bc*/ 	.word	0x00000058
        /*07c0*/ 	.short	0x010a
        /*07c2*/ 	.byte	0xff
	.zero		1


	//   ....[109]....
        /*07c4*/ 	.word	0x00006fa0
        /*07c8*/ 	.word	0x00000003
        /*07cc*/ 	.word	0x00000048
        /*07d0*/ 	.short	0x010a
        /*07d2*/ 	.byte	0xff
	.zero		1


	//   ....[110]....
        /*07d4*/ 	.word	0x00006ff0
        /*07d8*/ 	.word	0x00000000
        /*07dc*/ 	.word	0x00000060
        /*07e0*/ 	.short	0x010a
        /*07e2*/ 	.byte	0xff
	.zero		1


	//   ....[111]....
        /*07e4*/ 	.word	0x00007050
        /*07e8*/ 	.word	0x00000000
        /*07ec*/ 	.word	0x00000040
        /*07f0*/ 	.short	0x010a
        /*07f2*/ 	.byte	0xff
	.zero		1


	//   ....[112]....
        /*07f4*/ 	.word	0x000070a0
        /*07f8*/ 	.word	0x00000071
        /*07fc*/ 	.word	0x00000080
        /*0800*/ 	.short	0x010a
        /*0802*/ 	.byte	0xff
	.zero		1


	//----- nvinfo : EIATTR_NUM_MBARRIERS
	.align		4
.L_47:
        /*0804*/ 	.byte	0x03, 0x38
        /*0806*/ 	.short	0x001d


	//----- nvinfo : EIATTR_EXIT_INSTR_OFFSETS
	.align		4
        /*0808*/ 	.byte	0x04, 0x1c
        /*080a*/ 	.short	(.L_49 - .L_48)


	//   ....[0]....
.L_48:
        /*080c*/ 	.word	0x000027d0


	//   ....[1]....
        /*0810*/ 	.word	0x00002cd0


	//   ....[2]....
        /*0814*/ 	.word	0x00002d30


	//   ....[3]....
        /*0818*/ 	.word	0x00003f60


	//   ....[4]....
        /*081c*/ 	.word	0x00004a90


	//   ....[5]....
        /*0820*/ 	.word	0x00004ad0


	//   ....[6]....
        /*0824*/ 	.word	0x00006720


	//----- nvinfo : EIATTR_MAX_THREADS
	.align		4
.L_49:
        /*0828*/ 	.byte	0x04, 0x05
        /*082a*/ 	.short	(.L_51 - .L_50)
.L_50:
        /*082c*/ 	.word	0x00000100
        /*0830*/ 	.word	0x00000001
        /*0834*/ 	.word	0x00000001


	//----- nvinfo : EIATTR_CRS_STACK_SIZE
	.align		4
.L_51:
        /*0838*/ 	.byte	0x04, 0x1e
        /*083a*/ 	.short	(.L_53 - .L_52)
.L_52:
        /*083c*/ 	.word	0x00000000


	//----- nvinfo : EIATTR_CBANK_PARAM_SIZE
	.align		4
.L_53:
        /*0840*/ 	.byte	0x03, 0x19
        /*0842*/ 	.short	0x0800


	//----- nvinfo : EIATTR_PARAM_CBANK
	.align		4
        /*0844*/ 	.byte	0x04, 0x0a
        /*0846*/ 	.short	(.L_55 - .L_54)
	.align		4
.L_54:
        /*0848*/ 	.word	index@(.nv.constant0._ZN7cutlass13device_kernelINS_4gemm6kernel13GemmUniversalIN4cute5tupleIJiiiiEEENS1_10collective13CollectiveMmaINS1_35MainloopSm100TmaUmmaWarpSpecializedILi4ELi2ELi4ENS5_IJNS4_1CILi2EEENSA_ILi1EEESC_EEEEENS5_IJNSA_ILi128EEENSA_ILi64EEENSA_ILi32EEEEEENS_12float_e5m2_tENS5_IJlSC_lEEESJ_SK_NS4_8TiledMMAINS4_8MMA_AtomIJNS4_10MMA_TraitsINS4_25SM100_MMA_F8F6F4_2x1SM_SSEJSJ_SJ_fSF_SG_NS4_17integral_constantINS4_4UMMA5MajorELSR_0EEESS_NSP_INSQ_7ScaleInELST_0EEESU_EEEEEENS4_6LayoutINS5_IJSC_SC_SC_EEENS5_IJNSA_ILi0EEESZ_SZ_EEEEENS5_IJNS4_10UnderscoreES12_S12_EEEEENS4_18SM100_TMA_2SM_LOADENS4_14ComposedLayoutINS4_7SwizzleILi1ELi4ELi3EEENS4_18smem_ptr_flag_bitsILi8EEENSX_INS5_IJNSA_ILi8EEESH_EEENS5_IJSH_SC_EEEEEEEvNS4_8identityES15_S1F_vS1G_EENS_8epilogue10collective18CollectiveEpilogueINS1I_23Sm100TmaWarpSpecializedILi1ELi1ELi32ELb0ELb0EEEJNS5_IJSG_SG_SH_EEENS5_IJNSX_ISG_SC_EES1O_EEESJ_SK_SJ_SK_NS1I_6fusion15FusionCallbacksIS1M_NS1Q_17LinearCombinationISJ_fSJ_fLNS_15FloatRoundStyleE2EEES1N_S1P_JEEENS4_5SM1004TMEM4LOAD26SM100_TMEM_LOAD_32dp32b32xENS4_13SM90_TMA_LOADENS16_INS17_ILi2ELi4ELi3EEES1A_NSX_INS5_IJS1B_SG_EEENS5_IJSG_SC_EEEEEEENS4_39AutoVectorizingCopyWithAssumedAlignmentILi128EEENS4_14SM90_TMA_STOREES25_S27_S27_EEEvvEEEEvNT_6ParamsE)
        /*084c*/ 	.short	0x0380
        /*084e*/ 	.short	0x0800


	//----- nvinfo : EIATTR_SW_WAR
	.align		4
.L_55:
        /*0850*/ 	.byte	0x04, 0x36
        /*0852*/ 	.short	(.L_57 - .L_56)
.L_56:
        /*0854*/ 	.word	0x00000008
.L_57:


//--------------------- .nv.callgraph             --------------------------
	.section	.nv.callgraph,"",@"SHT_CUDA_CALLGRAPH"
	.align	4
	.sectionentsize	8
	.align		4
        /*0000*/ 	.word	0x00000000
	.align		4
        /*0004*/ 	.word	0xffffffff
	.align		4
        /*0008*/ 	.word	index@(_ZN7cutlass13device_kernelINS_4gemm6kernel13GemmUniversalIN4cute5tupleIJiiiiEEENS1_10collective13CollectiveMmaINS1_35MainloopSm100TmaUmmaWarpSpecializedILi4ELi2ELi4ENS5_IJNS4_1CILi2EEENSA_ILi1EEESC_EEEEENS5_IJNSA_ILi128EEENSA_ILi64EEENSA_ILi32EEEEEENS_12float_e5m2_tENS5_IJlSC_lEEESJ_SK_NS4_8TiledMMAINS4_8MMA_AtomIJNS4_10MMA_TraitsINS4_25SM100_MMA_F8F6F4_2x1SM_SSEJSJ_SJ_fSF_SG_NS4_17integral_constantINS4_4UMMA5MajorELSR_0EEESS_NSP_INSQ_7ScaleInELST_0EEESU_EEEEEENS4_6LayoutINS5_IJSC_SC_SC_EEENS5_IJNSA_ILi0EEESZ_SZ_EEEEENS5_IJNS4_10UnderscoreES12_S12_EEEEENS4_18SM100_TMA_2SM_LOADENS4_14ComposedLayoutINS4_7SwizzleILi1ELi4ELi3EEENS4_18smem_ptr_flag_bitsILi8EEENSX_INS5_IJNSA_ILi8EEESH_EEENS5_IJSH_SC_EEEEEEEvNS4_8identityES15_S1F_vS1G_EENS_8epilogue10collective18CollectiveEpilogueINS1I_23Sm100TmaWarpSpecializedILi1ELi1ELi32ELb0ELb0EEEJNS5_IJSG_SG_SH_EEENS5_IJNSX_ISG_SC_EES1O_EEESJ_SK_SJ_SK_NS1I_6fusion15FusionCallbacksIS1M_NS1Q_17LinearCombinationISJ_fSJ_fLNS_15FloatRoundStyleE2EEES1N_S1P_JEEENS4_5SM1004TMEM4LOAD26SM100_TMEM_LOAD_32dp32b32xENS4_13SM90_TMA_LOADENS16_INS17_ILi2ELi4ELi3EEES1A_NSX_INS5_IJS1B_SG_EEENS5_IJSG_SC_EEEEEEENS4_39AutoVectorizingCopyWithAssumedAlignmentILi128EEENS4_14SM90_TMA_STOREES25_S27_S27_EEEvvEEEEvNT_6ParamsE)
	.align		4
        /*000c*/ 	.word	index@(__assertfail)
	.align		4
        /*0010*/ 	.word	0x00000000
	.align		4
        /*0014*/ 	.word	0xfffffffe
	.align		4
        /*0018*/ 	.word	0x00000000
	.align		4
        /*001c*/ 	.word	0xfffffffd
	.align		4
        /*0020*/ 	.word	0x00000000
	.align		4
        /*0024*/ 	.word	0xfffffffc


//--------------------- .nv.constant4             --------------------------
	.section	.nv.constant4,"a",@progbits
	.align	8
	.align		8
.nv.constant4:
        /*0000*/ 	.dword	__assertfail
	.align		8
        /*0008*/ 	.dword	__unnamed_1
	.align		8
        /*0010*/ 	.dword	__unnamed_2
	.align		8
        /*0018*/ 	.dword	_ZN40_INTERNAL_15b4fd89_4_k_cu_439327d7_100954cuda3std3__45__cpo5beginE
	.align		8
        /*0020*/ 	.dword	_ZN40_INTERNAL_15b4fd89_4_k_cu_439327d7_100954cuda3std3__45__cpo3endE
	.align		8
        /*0028*/ 	.dword	_ZN40_INTERNAL_15b4fd89_4_k_cu_439327d7_100954cuda3std3__45__cpo6cbeginE
	.align		8
        /*0030*/ 	.dword	_ZN40_INTERNAL_15b4fd89_4_k_cu_439327d7_100954cuda3std3__45__cpo4cendE
	.align		8
        /*0038*/ 	.dword	_ZN40_INTERNAL_15b4fd89_4_k_cu_439327d7_100954cuda3std3__442_GLOBAL__N__15b4fd89_4_k_cu_439327d7_100956ignoreE
	.align		8
        /*0040*/ 	.dword	_ZN40_INTERNAL_15b4fd89_4_k_cu_439327d7_100954cuda3std3__419piecewise_constructE
	.align		8
        /*0048*/ 	.dword	_ZN40_INTERNAL_15b4fd89_4_k_cu_439327d7_100954cuda3std3__48in_placeE
	.align		8
        /*0050*/ 	.dword	_ZN40_INTERNAL_15b4fd89_4_k_cu_439327d7_100954cuda3std6ranges3__45__cpo4swapE
	.align		8
        /*0058*/ 	.dword	_ZN40_INTERNAL_15b4fd89_4_k_cu_439327d7_100954cuda3std6ranges3__45__cpo9iter_moveE
	.align		8
        /*0060*/ 	.dword	_ZN40_INTERNAL_15b4fd89_4_k_cu_439327d7_100954cute7productE
	.align		8
        /*0068*/ 	.dword	_ZN40_INTERNAL_15b4fd89_4_k_cu_439327d7_100954cute1_E
	.align		8
        /*0070*/ 	.dword	$str$25
	.align		8
        /*0078*/ 	.dword	$str$26
	.align		8
        /*0080*/ 	.dword	$str$27
	.align		8
        /*0088*/ 	.dword	$str$28


//--------------------- .text._ZN7cutlass13device_kernelINS_4gemm6kernel13GemmUniversalIN4cute5tupleIJiiiiEEENS1_10collective13CollectiveMmaINS1_35MainloopSm100TmaUmmaWarpSpecializedILi4ELi2ELi4ENS5_IJNS4_1CILi2EEENSA_ILi1EEESC_EEEEENS5_IJNSA_ILi128EEENSA_ILi64EEENSA_ILi32EEEEEENS_12float_e5m2_tENS5_IJlSC_lEEESJ_SK_NS4_8TiledMMAINS4_8MMA_AtomIJNS4_10MMA_TraitsINS4_25SM100_MMA_F8F6F4_2x1SM_SSEJSJ_SJ_fSF_SG_NS4_17integral_constantINS4_4UMMA5MajorELSR_0EEESS_NSP_INSQ_7ScaleInELST_0EEESU_EEEEEENS4_6LayoutINS5_IJSC_SC_SC_EEENS5_IJNSA_ILi0EEESZ_SZ_EEEEENS5_IJNS4_10UnderscoreES12_S12_EEEEENS4_18SM100_TMA_2SM_LOADENS4_14ComposedLayoutINS4_7SwizzleILi1ELi4ELi3EEENS4_18smem_ptr_flag_bitsILi8EEENSX_INS5_IJNSA_ILi8EEESH_EEENS5_IJSH_SC_EEEEEEEvNS4_8identityES15_S1F_vS1G_EENS_8epilogue10collective18CollectiveEpilogueINS1I_23Sm100TmaWarpSpecializedILi1ELi1ELi32ELb0ELb0EEEJNS5_IJSG_SG_SH_EEENS5_IJNSX_ISG_SC_EES1O_EEESJ_SK_SJ_SK_NS1I_6fusion15FusionCallbacksIS1M_NS1Q_17LinearCombinationISJ_fSJ_fLNS_15FloatRoundStyleE2EEES1N_S1P_JEEENS4_5SM1004TMEM4LOAD26SM100_TMEM_LOAD_32dp32b32xENS4_13SM90_TMA_LOADENS16_INS17_ILi2ELi4ELi3EEES1A_NSX_INS5_IJS1B_SG_EEENS5_IJSG_SC_EEEEEEENS4_39AutoVectorizingCopyWithAssumedAlignmentILi128EEENS4_14SM90_TMA_STOREES25_S27_S27_EEEvvEEEEvNT_6ParamsE --------------------------
	.section	.text._ZN7cutlass13device_kernelINS_4gemm6kernel13GemmUniversalIN4cute5tupleIJiiiiEEENS1_10collective13CollectiveMmaINS1_35MainloopSm100TmaUmmaWarpSpecializedILi4ELi2ELi4ENS5_IJNS4_1CILi2EEENSA_ILi1EEESC_EEEEENS5_IJNSA_ILi128EEENSA_ILi64EEENSA_ILi32EEEEEENS_12float_e5m2_tENS5_IJlSC_lEEESJ_SK_NS4_8TiledMMAINS4_8MMA_AtomIJNS4_10MMA_TraitsINS4_25SM100_MMA_F8F6F4_2x1SM_SSEJSJ_SJ_fSF_SG_NS4_17integral_constantINS4_4UMMA5MajorELSR_0EEESS_NSP_INSQ_7ScaleInELST_0EEESU_EEEEEENS4_6LayoutINS5_IJSC_SC_SC_EEENS5_IJNSA_ILi0EEESZ_SZ_EEEEENS5_IJNS4_10UnderscoreES12_S12_EEEEENS4_18SM100_TMA_2SM_LOADENS4_14ComposedLayoutINS4_7SwizzleILi1ELi4ELi3EEENS4_18smem_ptr_flag_bitsILi8EEENSX_INS5_IJNSA_ILi8EEESH_EEENS5_IJSH_SC_EEEEEEEvNS4_8identityES15_S1F_vS1G_EENS_8epilogue10collective18CollectiveEpilogueINS1I_23Sm100TmaWarpSpecializedILi1ELi1ELi32ELb0ELb0EEEJNS5_IJSG_SG_SH_EEENS5_IJNSX_ISG_SC_EES1O_EEESJ_SK_SJ_SK_NS1I_6fusion15FusionCallbacksIS1M_NS1Q_17LinearCombinationISJ_fSJ_fLNS_15FloatRoundStyleE2EEES1N_S1P_JEEENS4_5SM1004TMEM4LOAD26SM100_TMEM_LOAD_32dp32b32xENS4_13SM90_TMA_LOADENS16_INS17_ILi2ELi4ELi3EEES1A_NSX_INS5_IJS1B_SG_EEENS5_IJSG_SC_EEEEEEENS4_39AutoVectorizingCopyWithAssumedAlignmentILi128EEENS4_14SM90_TMA_STOREES25_S27_S27_EEEvvEEEEvNT_6ParamsE,"ax",@progbits
	.align	128
.text._ZN7cutlass13device_kernelINS_4gemm6kernel13GemmUniversalIN4cute5tupleIJiiiiEEENS1_10collective13CollectiveMmaINS1_35MainloopSm100TmaUmmaWarpSpecializedILi4ELi2ELi4ENS5_IJNS4_1CILi2EEENSA_ILi1EEESC_EEEEENS5_IJNSA_ILi128EEENSA_ILi64EEENSA_ILi32EEEEEENS_12float_e5m2_tENS5_IJlSC_lEEESJ_SK_NS4_8TiledMMAINS4_8MMA_AtomIJNS4_10MMA_TraitsINS4_25SM100_MMA_F8F6F4_2x1SM_SSEJSJ_SJ_fSF_SG_NS4_17integral_constantINS4_4UMMA5MajorELSR_0EEESS_NSP_INSQ_7ScaleInELST_0EEESU_EEEEEENS4_6LayoutINS5_IJSC_SC_SC_EEENS5_IJNSA_ILi0EEESZ_SZ_EEEEENS5_IJNS4_10UnderscoreES12_S12_EEEEENS4_18SM100_TMA_2SM_LOADENS4_14ComposedLayoutINS4_7SwizzleILi1ELi4ELi3EEENS4_18smem_ptr_flag_bitsILi8EEENSX_INS5_IJNSA_ILi8EEESH_EEENS5_IJSH_SC_EEEEEEEvNS4_8identityES15_S1F_vS1G_EENS_8epilogue10collective18CollectiveEpilogueINS1I_23Sm100TmaWarpSpecializedILi1ELi1ELi32ELb0ELb0EEEJNS5_IJSG_SG_SH_EEENS5_IJNSX_ISG_SC_EES1O_EEESJ_SK_SJ_SK_NS1I_6fusion15FusionCallbacksIS1M_NS1Q_17LinearCombinationISJ_fSJ_fLNS_15FloatRoundStyleE2EEES1N_S1P_JEEENS4_5SM1004TMEM4LOAD26SM100_TMEM_LOAD_32dp32b32xENS4_13SM90_TMA_LOADENS16_INS17_ILi2ELi4ELi3EEES1A_NSX_INS5_IJS1B_SG_EEENS5_IJSG_SC_EEEEEEENS4_39AutoVectorizingCopyWithAssumedAlignmentILi128EEENS4_14SM90_TMA_STOREES25_S27_S27_EEEvvEEEEvNT_6ParamsE:
        .type           _ZN7cutlass13device_kernelINS_4gemm6kernel13GemmUniversalIN4cute5tupleIJiiiiEEENS1_10collective13CollectiveMmaINS1_35MainloopSm100TmaUmmaWarpSpecializedILi4ELi2ELi4ENS5_IJNS4_1CILi2EEENSA_ILi1EEESC_EEEEENS5_IJNSA_ILi128EEENSA_ILi64EEENSA_ILi32EEEEEENS_12float_e5m2_tENS5_IJlSC_lEEESJ_SK_NS4_8TiledMMAINS4_8MMA_AtomIJNS4_10MMA_TraitsINS4_25SM100_MMA_F8F6F4_2x1SM_SSEJSJ_SJ_fSF_SG_NS4_17integral_constantINS4_4UMMA5MajorELSR_0EEESS_NSP_INSQ_7ScaleInELST_0EEESU_EEEEEENS4_6LayoutINS5_IJSC_SC_SC_EEENS5_IJNSA_ILi0EEESZ_SZ_EEEEENS5_IJNS4_10UnderscoreES12_S12_EEEEENS4_18SM100_TMA_2SM_LOADENS4_14ComposedLayoutINS4_7SwizzleILi1ELi4ELi3EEENS4_18smem_ptr_flag_bitsILi8EEENSX_INS5_IJNSA_ILi8EEESH_EEENS5_IJSH_SC_EEEEEEEvNS4_8identityES15_S1F_vS1G_EENS_8epilogue10collective18CollectiveEpilogueINS1I_23Sm100TmaWarpSpecializedILi1ELi1ELi32ELb0ELb0EEEJNS5_IJSG_SG_SH_EEENS5_IJNSX_ISG_SC_EES1O_EEESJ_SK_SJ_SK_NS1I_6fusion15FusionCallbacksIS1M_NS1Q_17LinearCombinationISJ_fSJ_fLNS_15FloatRoundStyleE2EEES1N_S1P_JEEENS4_5SM1004TMEM4LOAD26SM100_TMEM_LOAD_32dp32b32xENS4_13SM90_TMA_LOADENS16_INS17_ILi2ELi4ELi3EEES1A_NSX_INS5_IJS1B_SG_EEENS5_IJSG_SC_EEEEEEENS4_39AutoVectorizingCopyWithAssumedAlignmentILi128EEENS4_14SM90_TMA_STOREES25_S27_S27_EEEvvEEEEvNT_6ParamsE,@function
        .size           _ZN7cutlass13device_kernelINS_4gemm6kernel13GemmUniversalIN4cute5tupleIJiiiiEEENS1_10collective13CollectiveMmaINS1_35MainloopSm100TmaUmmaWarpSpecializedILi4ELi2ELi4ENS5_IJNS4_1CILi2EEENSA_ILi1EEESC_EEEEENS5_IJNSA_ILi128EEENSA_ILi64EEENSA_ILi32EEEEEENS_12float_e5m2_tENS5_IJlSC_lEEESJ_SK_NS4_8TiledMMAINS4_8MMA_AtomIJNS4_10MMA_TraitsINS4_25SM100_MMA_F8F6F4_2x1SM_SSEJSJ_SJ_fSF_SG_NS4_17integral_constantINS4_4UMMA5MajorELSR_0EEESS_NSP_INSQ_7ScaleInELST_0EEESU_EEEEEENS4_6LayoutINS5_IJSC_SC_SC_EEENS5_IJNSA_ILi0EEESZ_SZ_EEEEENS5_IJNS4_10UnderscoreES12_S12_EEEEENS4_18SM100_TMA_2SM_LOADENS4_14ComposedLayoutINS4_7SwizzleILi1ELi4ELi3EEENS4_18smem_ptr_flag_bitsILi8EEENSX_INS5_IJNSA_ILi8EEESH_EEENS5_IJSH_SC_EEEEEEEvNS4_8identityES15_S1F_vS1G_EENS_8epilogue10collective18CollectiveEpilogueINS1I_23Sm100TmaWarpSpecializedILi1ELi1ELi32ELb0ELb0EEEJNS5_IJSG_SG_SH_EEENS5_IJNSX_ISG_SC_EES1O_EEESJ_SK_SJ_SK_NS1I_6fusion15FusionCallbacksIS1M_NS1Q_17LinearCombinationISJ_fSJ_fLNS_15FloatRoundStyleE2EEES1N_S1P_JEEENS4_5SM1004TMEM4LOAD26SM100_TMEM_LOAD_32dp32b32xENS4_13SM90_TMA_LOADENS16_INS17_ILi2ELi4ELi3EEES1A_NSX_INS5_IJS1B_SG_EEENS5_IJSG_SC_EEEEEEENS4_39AutoVectorizingCopyWithAssumedAlignmentILi128EEENS4_14SM90_TMA_STOREES25_S27_S27_EEEvvEEEEvNT_6ParamsE,(.L_x_149 - _ZN7cutlass13device_kernelINS_4gemm6kernel13GemmUniversalIN4cute5tupleIJiiiiEEENS1_10collective13CollectiveMmaINS1_35MainloopSm100TmaUmmaWarpSpecializedILi4ELi2ELi4ENS5_IJNS4_1CILi2EEENSA_ILi1EEESC_EEEEENS5_IJNSA_ILi128EEENSA_ILi64EEENSA_ILi32EEEEEENS_12float_e5m2_tENS5_IJlSC_lEEESJ_SK_NS4_8TiledMMAINS4_8MMA_AtomIJNS4_10MMA_TraitsINS4_25SM100_MMA_F8F6F4_2x1SM_SSEJSJ_SJ_fSF_SG_NS4_17integral_constantINS4_4UMMA5MajorELSR_0EEESS_NSP_INSQ_7ScaleInELST_0EEESU_EEEEEENS4_6LayoutINS5_IJSC_SC_SC_EEENS5_IJNSA_ILi0EEESZ_SZ_EEEEENS5_IJNS4_10UnderscoreES12_S12_EEEEENS4_18SM100_TMA_2SM_LOADENS4_14ComposedLayoutINS4_7SwizzleILi1ELi4ELi3EEENS4_18smem_ptr_flag_bitsILi8EEENSX_INS5_IJNSA_ILi8EEESH_EEENS5_IJSH_SC_EEEEEEEvNS4_8identityES15_S1F_vS1G_EENS_8epilogue10collective18CollectiveEpilogueINS1I_23Sm100TmaWarpSpecializedILi1ELi1ELi32ELb0ELb0EEEJNS5_IJSG_SG_SH_EEENS5_IJNSX_ISG_SC_EES1O_EEESJ_SK_SJ_SK_NS1I_6fusion15FusionCallbacksIS1M_NS1Q_17LinearCombinationISJ_fSJ_fLNS_15FloatRoundStyleE2EEES1N_S1P_JEEENS4_5SM1004TMEM4LOAD26SM100_TMEM_LOAD_32dp32b32xENS4_13SM90_TMA_LOADENS16_INS17_ILi2ELi4ELi3EEES1A_NSX_INS5_IJS1B_SG_EEENS5_IJSG_SC_EEEEEEENS4_39AutoVectorizingCopyWithAssumedAlignmentILi128EEENS4_14SM90_TMA_STOREES25_S27_S27_EEEvvEEEEvNT_6ParamsE)
        .other          _ZN7cutlass13device_kernelINS_4gemm6kernel13GemmUniversalIN4cute5tupleIJiiiiEEENS1_10collective13CollectiveMmaINS1_35MainloopSm100TmaUmmaWarpSpecializedILi4ELi2ELi4ENS5_IJNS4_1CILi2EEENSA_ILi1EEESC_EEEEENS5_IJNSA_ILi128EEENSA_ILi64EEENSA_ILi32EEEEEENS_12float_e5m2_tENS5_IJlSC_lEEESJ_SK_NS4_8TiledMMAINS4_8MMA_AtomIJNS4_10MMA_TraitsINS4_25SM100_MMA_F8F6F4_2x1SM_SSEJSJ_SJ_fSF_SG_NS4_17integral_constantINS4_4UMMA5MajorELSR_0EEESS_NSP_INSQ_7ScaleInELST_0EEESU_EEEEEENS4_6LayoutINS5_IJSC_SC_SC_EEENS5_IJNSA_ILi0EEESZ_SZ_EEEEENS5_IJNS4_10UnderscoreES12_S12_EEEEENS4_18SM100_TMA_2SM_LOADENS4_14ComposedLayoutINS4_7SwizzleILi1ELi4ELi3EEENS4_18smem_ptr_flag_bitsILi8EEENSX_INS5_IJNSA_ILi8EEESH_EEENS5_IJSH_SC_EEEEEEEvNS4_8identityES15_S1F_vS1G_EENS_8epilogue10collective18CollectiveEpilogueINS1I_23Sm100TmaWarpSpecializedILi1ELi1ELi32ELb0ELb0EEEJNS5_IJSG_SG_SH_EEENS5_IJNSX_ISG_SC_EES1O_EEESJ_SK_SJ_SK_NS1I_6fusion15FusionCallbacksIS1M_NS1Q_17LinearCombinationISJ_fSJ_fLNS_15FloatRoundStyleE2EEES1N_S1P_JEEENS4_5SM1004TMEM4LOAD26SM100_TMEM_LOAD_32dp32b32xENS4_13SM90_TMA_LOADENS16_INS17_ILi2ELi4ELi3EEES1A_NSX_INS5_IJS1B_SG_EEENS5_IJSG_SC_EEEEEEENS4_39AutoVectorizingCopyWithAssumedAlignmentILi128EEENS4_14SM90_TMA_STOREES25_S27_S27_EEEvvEEEEvNT_6ParamsE,@"STO_CUDA_ENTRY STV_DEFAULT"
_ZN7cutlass13device_kernelINS_4gemm6kernel13GemmUniversalIN4cute5tupleIJiiiiEEENS1_10collective13CollectiveMmaINS1_35MainloopSm100TmaUmmaWarpSpecializedILi4ELi2ELi4ENS5_IJNS4_1CILi2EEENSA_ILi1EEESC_EEEEENS5_IJNSA_ILi128EEENSA_ILi64EEENSA_ILi32EEEEEENS_12float_e5m2_tENS5_IJlSC_lEEESJ_SK_NS4_8TiledMMAINS4_8MMA_AtomIJNS4_10MMA_TraitsINS4_25SM100_MMA_F8F6F4_2x1SM_SSEJSJ_SJ_fSF_SG_NS4_17integral_constantINS4_4UMMA5MajorELSR_0EEESS_NSP_INSQ_7ScaleInELST_0EEESU_EEEEEENS4_6LayoutINS5_IJSC_SC_SC_EEENS5_IJNSA_ILi0EEESZ_SZ_EEEEENS5_IJNS4_10UnderscoreES12_S12_EEEEENS4_18SM100_TMA_2SM_LOADENS4_14ComposedLayoutINS4_7SwizzleILi1ELi4ELi3EEENS4_18smem_ptr_flag_bitsILi8EEENSX_INS5_IJNSA_ILi8EEESH_EEENS5_IJSH_SC_EEEEEEEvNS4_8identityES15_S1F_vS1G_EENS_8epilogue10collective18CollectiveEpilogueINS1I_23Sm100TmaWarpSpecializedILi1ELi1ELi32ELb0ELb0EEEJNS5_IJSG_SG_SH_EEENS5_IJNSX_ISG_SC_EES1O_EEESJ_SK_SJ_SK_NS1I_6fusion15FusionCallbacksIS1M_NS1Q_17LinearCombinationISJ_fSJ_fLNS_15FloatRoundStyleE2EEES1N_S1P_JEEENS4_5SM1004TMEM4LOAD26SM100_TMEM_LOAD_32dp32b32xENS4_13SM90_TMA_LOADENS16_INS17_ILi2ELi4ELi3EEES1A_NSX_INS5_IJS1B_SG_EEENS5_IJSG_SC_EEEEEEENS4_39AutoVectorizingCopyWithAssumedAlignmentILi128EEENS4_14SM90_TMA_STOREES25_S27_S27_EEEvvEEEEvNT_6ParamsE:
[----:B------:R-:W1:Y:S01]  /*0000*/  LDC R1, c[0x0][0x37c] ;  /* 0x0000df00ff017b82 */ /* 0x000e620000000800 */
[----:B------:R-:W2:Y:S01]  /*0010*/  S2R R103, SR_TID.X ;  /* 0x0000000000677919 */ /* 0x000ea20000002100 */
[----:B------:R-:W3:Y:S06]  /*0020*/  LDCU.64 UR6, c[0x0][0x890] ;  /* 0x00011200ff0677ac */ /* 0x000eec0008000a00 */
[----:B------:R-:W4:Y:S01]  /*0030*/  S2UR UR37, SR_CgaCtaId ;  /* 0x00000000002579c3 */ /* 0x000f220000008800 */
[----:B------:R-:W-:Y:S02]  /*0040*/  PRMT R95, RZ, 0x7610, R95 ;  /* 0x00007610ff5f7816 */ /* 0x000fe4000000005f */
[----:B------:R-:W-:Y:S01]  /*0050*/  ELECT P1, URZ, PT ;  /* 0x0000000000ff782f */ /* 0x000fe20003820000 */
[----:B------:R-:W1:Y:S01]  /*0060*/  LDCU.64 UR40, c[0x0][0x358] ;  /* 0x00006b00ff2877ac */ /* 0x000e620008000a00 */
[----:B---3--:R-:W-:-:S04]  /*0070*/  UISETP.NE.U32.AND UP0, UPT, UR6, URZ, UPT ;  /* 0x000000ff0600728c */ /* 0x008fc8000bf05070 */
[----:B------:R-:W-:Y:S02]  /*0080*/  UISETP.NE.AND.EX UP0, UPT, UR7, URZ, UPT, UP0 ;  /* 0x000000ff0700728c */ /* 0x000fe4000bf05300 */
[----:B----4-:R-:W-:Y:S02]  /*0090*/  ULOP3.LUT UR5, UR37, 0x1, URZ, 0xc0, !UPT ;  /* 0x0000000125057892 */ /* 0x010fe4000f8ec0ff */
[----:B------:R-:W-:Y:S01]  /*00a0*/  ULOP3.LUT UR4, UR37, 0x1, URZ, 0x3c, !UPT ;  /* 0x0000000125047892 */ /* 0x000fe2000f8e3cff */
[----:B--2---:R-:W-:-:S05]  /*00b0*/  SHF.R.U32.HI R106, RZ, 0x5, R103 ;  /* 0x00000005ff6a7819 */ /* 0x004fca0000011667 */
[----:B------:R-:W2:Y:S02]  /*00c0*/  SHFL.IDX PT, R0, R106, RZ, 0x1f ;  /* 0x00001fff6a007589 */ /* 0x000ea400000e0000 */
[----:B--2---:R-:W-:Y:S01]  /*00d0*/  R2UR UR10, R0 ;  /* 0x00000000000a72ca */ /* 0x004fe200000e0000 */
[----:B-1----:R-:W-:-:S14]  /*00e0*/  BRA.U UP0, `(.L_x_0) ;  /* 0x00000001002c7547 */ /* 0x002fdc000b800000 */
[----:B------:R-:W1:Y:S02]  /*00f0*/  LDCU.64 UR8, c[0x0][0x888] ;  /* 0x00011100ff0877ac */ /* 0x000e640008000a00 */
[----:B-1----:R-:W-:-:S04]  /*0100*/  UISETP.NE.U32.AND UP0, UPT, UR8, URZ, UPT ;  /* 0x000000ff0800728c */ /* 0x002fc8000bf05070 */
[----:B------:R-:W-:-:S09]  /*0110*/  UISETP.NE.AND.EX UP0, UPT, UR9, URZ, UPT, UP0 ;  /* 0x000000ff0900728c */ /* 0x000fd2000bf05300 */
[----:B------:R-:W-:Y:S05]  /*0120*/  BRA.U !UP0, `(.L_x_1) ;  /* 0x0000000108107547 */ /* 0x000fea000b800000 */
[----:B------:R-:W1:Y:S02]  /*0130*/  LDC.64 R2, c[0x0][0x888] ;  /* 0x00022200ff027b82 */ /* 0x000e640000000a00 */
[----:B-1----:R1:W5:Y:S01]  /*0140*/  LDG.E R49, desc[UR40][R2.64] ;  /* 0x0000002802317981 */ /* 0x002362000c1e1900 */
[----:B------:R-:W-:Y:S01]  /*0150*/  HFMA2 R95, -RZ, RZ, 0, 5.9604644775390625e-08 ;  /* 0x00000001ff5f7431 */ /* 0x000fe200000001ff */
[----:B------:R-:W-:Y:S05]  /*0160*/  BRA `(.L_x_0) ;  /* 0x00000000000c7947 */ /* 0x000fea0003800000 */
.L_x_1:
[----:B------:R-:W1:Y:S01]  /*0170*/  LDCU UR8, c[0x0][0x880] ;  /* 0x00011000ff0877ac */ /* 0x000e620008000800 */
[----:B------:R-:W-:Y:S01]  /*0180*/  HFMA2 R95, -RZ, RZ, 0, 5.9604644775390625e-08 ;  /* 0x00000001ff5f7431 */ /* 0x000fe200000001ff */
[----:B-1----:R-:W-:-:S07]  /*0190*/  MOV R49, UR8 ;  /* 0x0000000800317c02 */ /* 0x002fce0008000f00 */
.L_x_0:
[----:B------:R-:W2:Y:S02]  /*01a0*/  LDCU.64 UR8, c[0x0][0x8b0] ;  /* 0x00011600ff0877ac */ /* 0x000ea40008000a00 */
[----:B--2---:R-:W-:-:S04]  /*01b0*/  UISETP.NE.U32.AND UP0, UPT, UR8, URZ, UPT ;  /* 0x000000ff0800728c */ /* 0x004fc8000bf05070 */
[----:B------:R-:W-:-:S09]  /*01c0*/  UISETP.NE.AND.EX UP0, UPT, UR9, URZ, UPT, UP0 ;  /* 0x000000ff0900728c */ /* 0x000fd2000bf05300 */
[----:B------:R-:W-:Y:S05]  /*01d0*/  BRA.U UP0, `(.L_x_2) ;  /* 0x0000000100247547 */ /* 0x000fea000b800000 */
[----:B------:R-:W2:Y:S02]  /*01e0*/  LDCU.64 UR8, c[0x0][0x8a8] ;  /* 0x00011500ff0877ac */ /* 0x000ea40008000a00 */
[----:B--2---:R-:W-:-:S04]  /*01f0*/  UISETP.NE.U32.AND UP0, UPT, UR8, URZ, UPT ;  /* 0x000000ff0800728c */ /* 0x004fc8000bf05070 */
[----:B------:R-:W-:-:S09]  /*0200*/  UISETP.NE.AND.EX UP0, UPT, UR9, URZ, UPT, UP0 ;  /* 0x000000ff0900728c */ /* 0x000fd2000bf05300 */
[----:B------:R-:W-:Y:S05]  /*0210*/  BRA.U !UP0, `(.L_x_3) ;  /* 0x00000001080c7547 */ /* 0x000fea000b800000 */
[----:B------:R-:W2:Y:S02]  /*0220*/  LDC.64 R46, c[0x0][0x8a8] ;  /* 0x00022a00ff2e7b82 */ /* 0x000ea40000000a00 */
[----:B--2---:R2:W5:Y:S01]  /*0230*/  LDG.E R46, desc[UR40][R46.64] ;  /* 0x000000282e2e7981 */ /* 0x004562000c1e1900 */
[----:B------:R-:W-:Y:S05]  /*0240*/  BRA `(.L_x_2) ;  /* 0x0000000000087947 */ /* 0x000fea0003800000 */
.L_x_3:
[----:B------:R-:W2:Y:S02]  /*0250*/  LDCU UR8, c[0x0][0x8a0] ;  /* 0x00011400ff0877ac */ /* 0x000ea40008000800 */
[----:B--2---:R-:W-:Y:S02]  /*0260*/  MOV R46, UR8 ;  /* 0x00000008002e7c02 */ /* 0x004fe40008000f00 */
.L_x_2:
[----:B------:R-:W-:Y:S01]  /*0270*/  IMAD.U32 R0, RZ, RZ, UR10 ;  /* 0x0000000aff007e24 */ /* 0x000fe2000f8e00ff */
[----:B------:R-:W-:Y:S04]  /*0280*/  BSSY.RECONVERGENT B0, `(.L_x_4) ;  /* 0x000000c000007945 */ /* 0x000fe80003800200 */
[C---:B------:R-:W-:Y:S02]  /*0290*/  ISETP.NE.OR P2, PT, R0.reuse, 0x1, !P1 ;  /* 0x000000010000780c */ /* 0x040fe40004f45670 */
[----:B------:R-:W-:-:S11]  /*02a0*/  ISETP.NE.OR P0, PT, R0, 0x3, !P1 ;  /* 0x000000030000780c */ /* 0x000fd60004f05670 */
[----:B------:R-:W-:Y:S05]  /*02b0*/  @P2 BRA `(.L_x_5) ;  /* 0x0000000000202947 */ /* 0x000fea0003800000 */
[----:B------:R-:W3:Y:S02]  /*02c0*/  LDCU.64 UR8, c[0x0][0x348] ;  /* 0x00006900ff0877ac */ /* 0x000ee40008000a00 */
[----:B---3--:R-:W-:Y:S02]  /*02d0*/  UIADD3 UR12, UP1, UPT, UR8, 0x80, URZ ;  /* 0x00000080080c7890 */ /* 0x008fe4000ff3e0ff */
[----:B------:R-:W-:Y:S02]  /*02e0*/  UIADD3 UR8, UP0, UPT, UR8, 0x180, URZ ;  /* 0x0000018008087890 */ /* 0x000fe4000ff1e0ff */
[----:B------:R-:W-:Y:S02]  /*02f0*/  UIADD3.X UR13, UPT, UPT, URZ, UR9, URZ, UP1, !UPT ;  /* 0x00000009ff0d7290 */ /* 0x000fe40008ffe4ff */
[----:B------:R-:W-:-:S07]  /*0300*/  UIADD3.X UR9, UPT, UPT, URZ, UR9, URZ, UP0, !UPT ;  /* 0x00000009ff097290 */ /* 0x000fce00087fe4ff */
[----:B------:R3:W-:Y:S02]  /*0310*/  UTMACCTL.PF [UR12] ;  /* 0x000000000c0079b9 */ /* 0x0007e40008040000 */
[----:B------:R3:W-:Y:S02]  /*0320*/  UTMACCTL.PF [UR8] ;  /* 0x00000000080079b9 */ /* 0x0007e40008040000 */
[----:B---3--:R-:W-:Y:S01]  /*0330*/  NOP ;  /* 0x0000000000007918 */ /* 0x008fe20000000000 */
.L_x_5:
[----:B------:R-:W-:Y:S05]  /*0340*/  BSYNC.RECONVERGENT B0 ;  /* 0x0000000000007941 */ /* 0x000fea0003800200 */
.L_x_4:
[----:B------:R-:W-:Y:S04]  /*0350*/  BSSY.RECONVERGENT B0, `(.L_x_6) ;  /* 0x000000a000007945 */ /* 0x000fe80003800200 */
        /* <DEDUP_REMOVED lines=9> */
.L_x_7:
[----:B------:R-:W-:Y:S05]  /*03f0*/  BSYNC.RECONVERGENT B0 ;  /* 0x0000000000007941 */ /* 0x000fea0003800200 */
.L_x_6:
[----:B------:R-:W3:Y:S01]  /*0400*/  LDCU.64 UR8, c[0x0][0x888] ;  /* 0x00011100ff0877ac */ /* 0x000ee20008000a00 */
[----:B------:R-:W-:Y:S02]  /*0410*/  UISETP.EQ.U32.AND UP1, UPT, UR6, URZ, UPT ;  /* 0x000000ff0600728c */ /* 0x000fe4000bf22070 */
[----:B------:R-:W-:Y:S02]  /*0420*/  UPLOP3.LUT UP5, UPT, UPT, UPT, UPT, 0x80, 0x8 ;  /* 0x000000000008789c */ /* 0x000fe40003faf070 */
[----:B---3--:R-:W-:-:S04]  /*0430*/  UISETP.NE.U32.AND UP0, UPT, UR8, URZ, UPT ;  /* 0x000000ff0800728c */ /* 0x008fc8000bf05070 */
[----:B------:R-:W-:-:S04]  /*0440*/  UISETP.NE.AND.EX UP0, UPT, UR9, URZ, UPT, UP0 ;  /* 0x000000ff0900728c */ /* 0x000fc8000bf05300 */
[----:B------:R-:W-:-:S04]  /*0450*/  UISETP.EQ.OR.EX UP2, UPT, UR7, URZ, !UP0, UP1 ;  /* 0x000000ff0700728c */ /* 0x000fc8000c742710 */
[----:B------:R-:W-:-:S05]  /*0460*/  UP2UR UR44, UPR, URZ, 0x4 ;  /* 0x00000004ff2c7883 */ /* 0x000fca0008000000 */
[----:B------:R-:W-:Y:S07]  /*0470*/  BRA.U !UP2, `(.L_x_8) ;  /* 0x000000010a207547 */ /* 0x000fee000b800000 */
[----:B------:R-:W-:Y:S01]  /*0480*/  UISETP.NE.U32.AND UP2, UPT, UR6, URZ, UPT ;  /* 0x000000ff0600728c */ /* 0x000fe2000bf45070 */
[----:B-----5:R-:W-:Y:S01]  /*0490*/  FSETP.NEU.AND P0, PT, R49, RZ, PT ;  /* 0x000000ff3100720b */ /* 0x020fe20003f0d000 */
[----:B------:R-:W-:Y:S02]  /*04a0*/  USEL UR6, URZ, 0xffffffff, UP0 ;  /* 0xffffffffff067887 */ /* 0x000fe40008000000 */
[----:B------:R-:W-:-:S10]  /*04b0*/  UISETP.NE.AND.EX UP2, UPT, UR7, URZ, UPT, UP2 ;  /* 0x000000ff0700728c */ /* 0x000fd4000bf45320 */
[----:B------:R-:W-:Y:S01]  /*04c0*/  VOTEU.ANY UP1, P0 ;  /* 0x0000000000ff7886 */ /* 0x000fe20000020100 */
[----:B------:R-:W-:-:S04]  /*04d0*/  @!UP2 USEL UR6, URZ, 0xffffffff, UP1 ;  /* 0xffffffffff06a887 */ /* 0x000fc80008800000 */
[----:B------:R-:W-:-:S04]  /*04e0*/  ULOP3.LUT UR6, UR6, 0x1, URZ, 0xc0, !UPT ;  /* 0x0000000106067892 */ /* 0x000fc8000f8ec0ff */
[----:B------:R-:W-:-:S11]  /*04f0*/  UISETP.NE.U32.AND UP5, UPT, UR6, 0x1, UPT ;  /* 0x000000010600788c */ /* 0x000fd6000bfa5070 */
.L_x_8:
[----:B------:R-:W3:Y:S01]  /*0500*/  SHFL.IDX PT, R0, R106, RZ, 0x1f ;  /* 0x00001fff6a007589 */ /* 0x000ee200000e0000 */
[----:B------:R-:W-:-:S04]  /*0510*/  UISETP.NE.AND UP1, UPT, UR10, 0x2, UPT ;  /* 0x000000020a00788c */ /* 0x000fc8000bf25270 */
[----:B------:R-:W-:Y:S02]  /*0520*/  UISETP.EQ.AND UP2, UPT, UR5, URZ, !UP1 ;  /* 0x000000ff0500728c */ /* 0x000fe4000cf42270 */
[----:B------:R-:W-:-:S04]  /*0530*/  USEL UR7, URZ, 0x1, UP1 ;  /* 0x00000001ff077887 */ /* 0x000fc80008800000 */
[----:B------:R-:W-:Y:S02]  /*0540*/  PLOP3.LUT P5, PT, P1, PT, UP2, 0x80, 0x8 ;  /* 0x000000000008781c */ /* 0x000fe40000faf028 */
[----:B---3--:R-:W-:-:S13]  /*0550*/  ISETP.NE.AND P0, PT, R0, RZ, PT ;  /* 0x000000ff0000720c */ /* 0x008fda0003f05270 */
[----:B------:R-:W-:Y:S05]  /*0560*/  @P0 BRA `(.L_x_9) ;  /* 0x0000000000440947 */ /* 0x000fea0003800000 */
[----:B------:R-:W-:Y:S01]  /*0570*/  UMOV UR8, 0x400 ;  /* 0x0000040000087882 */ /* 0x000fe20000000000 */
[----:B------:R-:W-:Y:S01]  /*0580*/  UMOV UR6, 0x1 ;  /* 0x0000000100067882 */ /* 0x000fe20000000000 */
[----:B------:R-:W-:Y:S02]  /*0590*/  ULEA UR8, UR37, UR8, 0x18 ;  /* 0x0000000825087291 */ /* 0x000fe4000f8ec0ff */
[----:B------:R-:W-:-:S04]  /*05a0*/  UIADD3 UR12, UPT, UPT, -UR6, 0x100000, URZ ;  /* 0x00100000060c7890 */ /* 0x000fc8000fffe1ff */
[----:B------:R-:W-:Y:S02]  /*05b0*/  USHF.L.U32 UR13, UR12, 0xb, URZ ;  /* 0x0000000b0c0d7899 */ /* 0x000fe400080006ff */
[----:B------:R-:W-:Y:S01]  /*05c0*/  USHF.L.U32 UR12, UR12, 0x1, URZ ;  /* 0x000000010c0c7899 */ /* 0x000fe200080006ff */
[----:B------:R-:W-:Y:S01]  /*05d0*/  ELECT P0, URZ, PT ;  /* 0x0000000000ff782f */ /* 0x000fe20003800000 */
[----:B------:R-:W3:Y:S10]  /*05e0*/  FENCE.VIEW.ASYNC.S ;  /* 0x00000000000073c6 */ /* 0x000ef40000000000 */
[----:B---3--:R3:W4:Y:S01]  /*05f0*/  SYNCS.EXCH.64 URZ, [UR8], UR12 ;  /* 0x0000000c08ff75b2 */ /* 0x0087220008000100 */
[----:B------:R3:W1:Y:S01]  /*0600*/  SYNCS.EXCH.64 URZ, [UR8+0x20], UR12 ;  /* 0x0000200c08ff75b2 */ /* 0x0006620008000100 */
[----:B------:R3:W1:Y:S01]  /*0610*/  SYNCS.EXCH.64 URZ, [UR8+0x8], UR12 ;  /* 0x0000080c08ff75b2 */ /* 0x0006620008000100 */
[----:B------:R3:W1:Y:S01]  /*0620*/  SYNCS.EXCH.64 URZ, [UR8+0x28], UR12 ;  /* 0x0000280c08ff75b2 */ /* 0x0006620008000100 */
[----:B------:R3:W1:Y:S01]  /*0630*/  SYNCS.EXCH.64 URZ, [UR8+0x10], UR12 ;  /* 0x0000100c08ff75b2 */ /* 0x0006620008000100 */
[----:B------:R3:W1:Y:S01]  /*0640*/  SYNCS.EXCH.64 URZ, [UR8+0x30], UR12 ;  /* 0x0000300c08ff75b2 */ /* 0x0006620008000100 */
[----:B------:R3:W1:Y:S01]  /*0650*/  SYNCS.EXCH.64 URZ, [UR8+0x18], UR12 ;  /* 0x0000180c08ff75b2 */ /* 0x0006620008000100 */
[----:B------:R3:W1:Y:S01]  /*0660*/  SYNCS.EXCH.64 URZ, [UR8+0x38], UR12 ;  /* 0x0000380c08ff75b2 */ /* 0x0006620008000100 */
[----:B------:R-:W-:Y:S01]  /*0670*/  NOP ;  /* 0x0000000000007918 */ /* 0x000fe20000000000 */
.L_x_9:
[----:B------:R-:W2:Y:S01]  /*0680*/  SHFL.IDX PT, R0, R106, RZ, 0x1f ;  /* 0x00001fff6a007589 */ /* 0x000ea200000e0000 */
[----:B------:R-:W-:Y:S01]  /*0690*/  NOP ;  /* 0x0000000000007918 */ /* 0x000fe20000000000 */
[----:B--2---:R-:W-:-:S13]  /*06a0*/  ISETP.NE.AND P0, PT, R0, 0x1, PT ;  /* 0x000000010000780c */ /* 0x004fda0003f05270 */
[----:B------:R-:W-:Y:S05]  /*06b0*/  @P0 BRA `(.L_x_10) ;  /* 0x00000000003c0947 */ /* 0x000fea0003800000 */
[----:B------:R-:W-:Y:S01]  /*06c0*/  UMOV UR9, 0x400 ;  /* 0x0000040000097882 */ /* 0x000fe20000000000 */
[----:B---3--:R-:W-:Y:S01]  /*06d0*/  UMOV UR8, 0x20 ;  /* 0x0000002000087882 */ /* 0x008fe20000000000 */
[----:B------:R-:W-:Y:S01]  /*06e0*/  UMOV UR6, 0x80 ;  /* 0x0000008000067882 */ /* 0x000fe20000000000 */
[----:B------:R-:W-:Y:S02]  /*06f0*/  ULEA UR9, UR37, UR9, 0x18 ;  /* 0x0000000925097291 */ /* 0x000fe4000f8ec0ff */
[----:B------:R-:W-:-:S04]  /*0700*/  UIADD3 UR12, UPT, UPT, -UR8, 0x100000, URZ ;  /* 0x00100000080c7890 */ /* 0x000fc8000fffe1ff */
[----:B------:R-:W-:Y:S02]  /*0710*/  USHF.L.U32 UR13, UR12, 0xb, URZ ;  /* 0x0000000b0c0d7899 */ /* 0x000fe400080006ff */
[----:B------:R-:W-:Y:S02]  /*0720*/  USHF.L.U32 UR12, UR12, 0x1, URZ ;  /* 0x000000010c0c7899 */ /* 0x000fe400080006ff */
[----:B------:R-:W-:-:S04]  /*0730*/  UIADD3 UR14, UPT, UPT, -UR6, 0x100000, URZ ;  /* 0x00100000060e7890 */ /* 0x000fc8000fffe1ff */
[----:B------:R-:W-:Y:S02]  /*0740*/  USHF.L.U32 UR15, UR14, 0xb, URZ ;  /* 0x0000000b0e0f7899 */ /* 0x000fe400080006ff */
[----:B------:R-:W-:Y:S01]  /*0750*/  USHF.L.U32 UR14, UR14, 0x1, URZ ;  /* 0x000000010e0e7899 */ /* 0x000fe200080006ff */
[----:B------:R-:W-:Y:S01]  /*0760*/  ELECT P0, URZ, PT ;  /* 0x0000000000ff782f */ /* 0x000fe20003800000 */
[----:B------:R-:W2:Y:S02]  /*0770*/  FENCE.VIEW.ASYNC.S ;  /* 0x00000000000073c6 */ /* 0x000ea40000000000 */
[----:B--2---:R2:W3:Y:S08]  /*0780*/  SYNCS.EXCH.64 URZ, [UR9+0x40], UR12 ;  /* 0x0000400c09ff75b2 */ /* 0x0044f00008000100 */
[----:B------:R2:W1:Y:S01]  /*0790*/  SYNCS.EXCH.64 URZ, [UR9+0x48], UR14 ;  /* 0x0000480e09ff75b2 */ /* 0x0004620008000100 */
[----:B------:R-:W-:Y:S01]  /*07a0*/  NOP ;  /* 0x0000000000007918 */ /* 0x000fe20000000000 */
.L_x_10:
[----:B------:R-:W4:Y:S01]  /*07b0*/  SHFL.IDX PT, R0, R106, RZ, 0x1f ;  /* 0x00001fff6a007589 */ /* 0x000f2200000e0000 */
[----:B------:R-:W-:Y:S01]  /*07c0*/  NOP ;  /* 0x0000000000007918 */ /* 0x000fe20000000000 */
[----:B----4-:R-:W-:-:S13]  /*07d0*/  ISETP.NE.AND P0, PT, R0, 0x3, PT ;  /* 0x000000030000780c */ /* 0x010fda0003f05270 */
[----:B------:R-:W-:Y:S05]  /*07e0*/  @P0 BRA `(.L_x_11) ;  /* 0x00000000002c0947 */ /* 0x000fea0003800000 */
[----:B---3--:R-:W-:Y:S01]  /*07f0*/  UMOV UR8, 0x400 ;  /* 0x0000040000087882 */ /* 0x008fe20000000000 */
[----:B------:R-:W-:Y:S01]  /*0800*/  UMOV UR6, 0x20 ;  /* 0x0000002000067882 */ /* 0x000fe20000000000 */
[----:B------:R-:W-:Y:S02]  /*0810*/  ULEA UR8, UR37, UR8, 0x18 ;  /* 0x0000000825087291 */ /* 0x000fe4000f8ec0ff */
[----:B--2---:R-:W-:-:S04]  /*0820*/  UIADD3 UR12, UPT, UPT, -UR6, 0x100000, URZ ;  /* 0x00100000060c7890 */ /* 0x004fc8000fffe1ff */
[----:B------:R-:W-:Y:S02]  /*0830*/  USHF.L.U32 UR13, UR12, 0xb, URZ ;  /* 0x0000000b0c0d7899 */ /* 0x000fe400080006ff */
[----:B------:R-:W-:Y:S01]  /*0840*/  USHF.L.U32 UR12, UR12, 0x1, URZ ;  /* 0x000000010c0c7899 */ /* 0x000fe200080006ff */
[----:B------:R-:W-:Y:S01]  /*0850*/  ELECT P0, URZ, PT ;  /* 0x0000000000ff782f */ /* 0x000fe20003800000 */
[----:B------:R-:W2:Y:S10]  /*0860*/  FENCE.VIEW.ASYNC.S ;  /* 0x00000000000073c6 */ /* 0x000eb40000000000 */
[----:B--2---:R4:W2:Y:S01]  /*0870*/  SYNCS.EXCH.64 URZ, [UR8+0x50], UR12 ;  /* 0x0000500c08ff75b2 */ /* 0x0048a20008000100 */
[----:B------:R4:W3:Y:S02]  /*0880*/  SYNCS.EXCH.64 URZ, [UR8+0x58], UR12 ;  /* 0x0000580c08ff75b2 */ /* 0x0008e40008000100 */
[----:B----4-:R-:W-:Y:S01]  /*0890*/  NOP ;  /* 0x0000000000007918 */ /* 0x010fe20000000000 */
.L_x_11:
[----:B------:R-:W4:Y:S01]  /*08a0*/  SHFL.IDX PT, R0, R106, RZ, 0x1f ;  /* 0x00001fff6a007589 */ /* 0x000f2200000e0000 */
[----:B------:R-:W-:Y:S01]  /*08b0*/  NOP ;  /* 0x0000000000007918 */ /* 0x000fe20000000000 */
[----:B----4-:R-:W-:-:S13]  /*08c0*/  ISETP.NE.AND P0, PT, R0, 0x4, PT ;  /* 0x000000040000780c */ /* 0x010fda0003f05270 */
[----:B------:R-:W-:Y:S05]  /*08d0*/  @P0 BRA `(.L_x_12) ;  /* 0x0000000000480947 */ /* 0x000fea0003800000 */
[----:B--2---:R-:W-:Y:S01]  /*08e0*/  UMOV UR9, 0x1e0 ;  /* 0x000001e000097882 */ /* 0x004fe20000000000 */
[----:B---3--:R-:W-:Y:S01]  /*08f0*/  UMOV UR8, 0x400 ;  /* 0x0000040000087882 */ /* 0x008fe20000000000 */
[----:B------:R-:W-:Y:S01]  /*0900*/  USEL UR9, UR9, 0x1a0, UP5 ;  /* 0x000001a009097887 */ /* 0x000fe2000a800000 */
        /* <DEDUP_REMOVED lines=10> */
[----:B--2---:R4:W2:Y:S08]  /*09b0*/  SYNCS.EXCH.64 URZ, [UR8+0x60], UR12 ;  /* 0x0000600c08ff75b2 */ /* 0x0048b00008000100 */
[----:B------:R4:W3:Y:S01]  /*09c0*/  SYNCS.EXCH.64 URZ, [UR8+0x70], UR14 ;  /* 0x0000700e08ff75b2 */ /* 0x0008e20008000100 */
[----:B------:R4:W1:Y:S01]  /*09d0*/  SYNCS.EXCH.64 URZ, [UR8+0x68], UR12 ;  /* 0x0000680c08ff75b2 */ /* 0x0008620008000100 */
[----:B------:R4:W1:Y:S02]  /*09e0*/  SYNCS.EXCH.64 URZ, [UR8+0x78], UR14 ;  /* 0x0000780e08ff75b2 */ /* 0x0008640008000100 */
[----:B----4-:R-:W-:Y:S01]  /*09f0*/  NOP ;  /* 0x0000000000007918 */ /* 0x010fe20000000000 */
.L_x_12:
[----:B------:R-:W4:Y:S01]  /*0a00*/  SHFL.IDX PT, R0, R106, RZ, 0x1f ;  /* 0x00001fff6a007589 */ /* 0x000f2200000e0000 */
[----:B------:R-:W-:Y:S01]  /*0a10*/  NOP ;  /* 0x0000000000007918 */ /* 0x000fe20000000000 */
[----:B----4-:R-:W-:-:S13]  /*0a20*/  ISETP.NE.AND P0, PT, R0, 0x5, PT ;  /* 0x000000050000780c */ /* 0x010fda0003f05270 */
[----:B------:R-:W-:Y:S05]  /*0a30*/  @P0 BRA `(.L_x_13) ;  /* 0x0000000000540947 */ /* 0x000fea0003800000 */
[----:B--2---:R-:W-:Y:S01]  /*0a40*/  UMOV UR9, 0x400 ;  /* 0x0000040000097882 */ /* 0x004fe20000000000 */
        /* <DEDUP_REMOVED lines=14> */
[----:B------:R4:W1:Y:S01]  /*0b30*/  SYNCS.EXCH.64 URZ, [UR9+0xa8], UR14 ;  /* 0x0000a80e09ff75b2 */ /* 0x0008620008000100 */
[----:B------:R4:W1:Y:S01]  /*0b40*/  SYNCS.EXCH.64 URZ, [UR9+0x90], UR12 ;  /* 0x0000900c09ff75b2 */ /* 0x0008620008000100 */
[----:B------:R4:W1:Y:S01]  /*0b50*/  SYNCS.EXCH.64 URZ, [UR9+0xb0], UR14 ;  /* 0x0000b00e09ff75b2 */ /* 0x0008620008000100 */
[----:B------:R4:W1:Y:S01]  /*0b60*/  SYNCS.EXCH.64 URZ, [UR9+0x98], UR12 ;  /* 0x0000980c09ff75b2 */ /* 0x0008620008000100 */
[----:B------:R4:W1:Y:S02]  /*0b70*/  SYNCS.EXCH.64 URZ, [UR9+0xb8], UR14 ;  /* 0x0000b80e09ff75b2 */ /* 0x0008640008000100 */
[----:B----4-:R-:W-:Y:S01]  /*0b80*/  NOP ;  /* 0x0000000000007918 */ /* 0x010fe20000000000 */
.L_x_13:
[----:B------:R-:W4:Y:S01]  /*0b90*/  SHFL.IDX PT, R0, R106, RZ, 0x1f ;  /* 0x00001fff6a007589 */ /* 0x000f2200000e0000 */
[----:B------:R-:W-:Y:S01]  /*0ba0*/  ISETP.NE.OR P1, PT, RZ, UR10, !P1 ;  /* 0x0000000aff007c0c */ /* 0x000fe2000cf25670 */
        /* <DEDUP_REMOVED lines=12> */
[----:B------:R4:W3:Y:S01]  /*0c70*/  SYNCS.EXCH.64 URZ, [UR8+0xd0], UR12 ;  /* 0x0000d00c08ff75b2 */ /* 0x0008e20008000100 */
[----:B------:R4:W1:Y:S01]  /*0c80*/  SYNCS.EXCH.64 URZ, [UR8+0xc8], UR12 ;  /* 0x0000c80c08ff75b2 */ /* 0x0008620008000100 */
[----:B------:R4:W1:Y:S02]  /*0c90*/  SYNCS.EXCH.64 URZ, [UR8+0xd8], UR12 ;  /* 0x0000d80c08ff75b2 */ /* 0x0008640008000100 */
[----:B----4-:R-:W-:Y:S01]  /*0ca0*/  NOP ;  /* 0x0000000000007918 */ /* 0x010fe20000000000 */
.L_x_14:
[----:B------:R-:W-:Y:S01]  /*0cb0*/  VOTEU.ALL UP1, P1 ;  /* 0x0000000000ff7886 */ /* 0x000fe20000820000 */
[----:B---3--:R-:W3:Y:S01]  /*0cc0*/  LDCU UR8, c[0x0][0x36c] ;  /* 0x00006d80ff0877ac */ /* 0x008ee20008000800 */
[----:B------:R-:W-:Y:S01]  /*0cd0*/  NOP ;  /* 0x0000000000007918 */ /* 0x000fe20000000000 */
[----:B------:R-:W-:Y:S01]  /*0ce0*/  LOP3.LUT R10, R103, 0x1f, RZ, 0xc0, !PT ;  /* 0x0000001f670a7812 */ /* 0x000fe200078ec0ff */
[----:B--2---:R-:W-:Y:S01]  /*0cf0*/  UMOV UR12, 0x20 ;  /* 0x00000020000c7882 */ /* 0x004fe20000000000 */
[----:B------:R-:W-:Y:S01]  /*0d00*/  @!UP1 UMOV UR6, 0x400 ;  /* 0x0000040000069882 */ /* 0x000fe20000000000 */
[----:B------:R-:W-:-:S04]  /*0d10*/  @!UP1 UIADD3 UR12, UPT, UPT, -UR12, 0x100000, URZ ;  /* 0x001000000c0c9890 */ /* 0x000fc8000fffe1ff */
[----:B------:R-:W-:Y:S02]  /*0d20*/  @!UP1 USHF.L.U32 UR13, UR12, 0xb, URZ ;  /* 0x0000000b0c0d9899 */ /* 0x000fe400080006ff */
[----:B------:R-:W-:Y:S02]  /*0d30*/  @!UP1 USHF.L.U32 UR12, UR12, 0x1, URZ ;  /* 0x000000010c0c9899 */ /* 0x000fe400080006ff */
[----:B------:R-:W-:Y:S01]  /*0d40*/  @!UP1 ULEA UR6, UR37, UR6, 0x18 ;  /* 0x0000000625069291 */ /* 0x000fe2000f8ec0ff */
[----:B------:R-:W-:Y:S01]  /*0d50*/  VOTEU.ALL UP1, P1 ;  /* 0x0000000000ff7886 */ /* 0x000fe20000820000 */
[----:B------:R-:W-:Y:S01]  /*0d60*/  UISETP.NE.AND UP4, UPT, UR10, URZ, UPT ;  /* 0x000000ff0a00728c */ /* 0x000fe2000bf85270 */
[----:B------:R-:W2:Y:S09]  /*0d70*/  FENCE.VIEW.ASYNC.S ;  /* 0x00000000000073c6 */ /* 0x000eb20000000000 */
[----:B--2---:R2:W4:Y:S01]  /*0d80*/  @!UP1 SYNCS.EXCH.64 URZ, [UR6+0xe0], UR12 ;  /* 0x0000e00c06ff95b2 */ /* 0x0045220008000100 */
[----:B---3--:R-:W-:-:S09]  /*0d90*/  UISETP.EQ.U32.AND UP1, UPT, UR8, 0x1, UPT ;  /* 0x000000010800788c */ /* 0x008fd2000bf22070 */
[----:B------:R-:W-:Y:S05]  /*0da0*/  BRA.U !UP1, `(.L_x_15) ;  /* 0x0000000109087547 */ /* 0x000fea000b800000 */
[----:B-1--4-:R-:W-:Y:S01]  /*0db0*/  UCGABAR_ARV ;  /* 0x00000000000079c7 */ /* 0x012fe20008000000 */
[----:B------:R-:W-:Y:S05]  /*0dc0*/  BRA `(.L_x_16) ;  /* 0x0000000000047947 */ /* 0x000fea0003800000 */
.L_x_15:
[----:B-1--4-:R-:W-:Y:S01]  /*0dd0*/  NOP ;  /* 0x0000000000007918 */ /* 0x012fe20000000000 */
.L_x_16:
[----:B------:R-:W1:Y:S01]  /*0de0*/  S2R R94, SR_CTAID.Y ;  /* 0x00000000005e7919 */ /* 0x000e620000002600 */
[----:B------:R-:W-:-:S05]  /*0df0*/  CS2R.32 R93, SR_CgaSize ;  /* 0x00000000005d7805 */ /* 0x000fca0000008a00 */
[----:B------:R-:W-:-:S05]  /*0e00*/  IMAD R93, R93, -0xa0, RZ ;  /* 0xffffff605d5d7824 */ /* 0x000fca00078e02ff */
[----:B--2---:R-:W-:-:S14]  /*0e10*/  R2UR UR6, R93 ;  /* 0x000000005d0672ca */ /* 0x004fdc00000e0000 */
[----:B------:R-:W2:Y:S01]  /*0e20*/  LDCU UR6, c[0x0][UR6+0x2b4] ;  /* 0x00005680060677ac */ /* 0x000ea20008000800 */
[----:B------:R-:W-:-:S05]  /*0e30*/  CS2R.32 R0, SR_CgaSize ;  /* 0x0000000000007805 */ /* 0x000fca0000008a00 */
[----:B------:R-:W-:-:S06]  /*0e40*/  IMAD R0, R0, -0xa0, RZ ;  /* 0xffffff6000007824 */ /* 0x000fcc00078e02ff */
[----:B------:R-:W3:Y:S01]  /*0e50*/  LDC R0, c[0x0][R0+0x2a4] ;  /* 0x0000a90000007b82 */ /* 0x000ee20000000800 */
[----:B------:R-:W-:Y:S01]  /*0e60*/  PRMT R8, RZ, 0x7610, R8 ;  /* 0x00007610ff087816 */ /* 0x000fe20000000008 */
[----:B------:R-:W4:Y:S01]  /*0e70*/  S2R R11, SR_CTAID.X ;  /* 0x00000000000b7919 */ /* 0x000f220000002500 */
[----:B------:R-:W-:-:S05]  /*0e80*/  CS2R.32 R93, SR_CgaSize ;  /* 0x00000000005d7805 */ /* 0x000fca0000008a00 */
[----:B------:R-:W-:-:S05]  /*0e90*/  IMAD R93, R93, -0xa0, RZ ;  /* 0xffffff605d5d7824 */ /* 0x000fca00078e02ff */
[----:B------:R-:W-:-:S14]  /*0ea0*/  R2UR UR8, R93 ;  /* 0x000000005d0872ca */ /* 0x000fdc00000e0000 */
[----:B------:R-:W3:Y:S01]  /*0eb0*/  LDCU UR8, c[0x0][UR8+0x2b0] ;  /* 0x00005600080877ac */ /* 0x000ee20008000800 */
[----:B------:R-:W-:Y:S01]  /*0ec0*/  UISETP.NE.AND UP2, UPT, UR10, 0x2, UPT ;  /* 0x000000020a00788c */ /* 0x000fe2000bf45270 */
[----:B------:R-:W2:Y:S01]  /*0ed0*/  LDC R9, c[0x0][0xb24] ;  /* 0x0002c900ff097b82 */ /* 0x000ea20000000800 */
[----:B------:R-:W-:-:S05]  /*0ee0*/  CS2R.32 R2, SR_CgaSize ;  /* 0x0000000000027805 */ /* 0x000fca0000008a00 */
[----:B------:R-:W-:-:S06]  /*0ef0*/  IMAD R2, R2, -0xa0, RZ ;  /* 0xffffff6002027824 */ /* 0x000fcc00078e02ff */
[----:B------:R-:W3:Y:S08]  /*0f00*/  LDC R2, c[0x0][R2+0x2a0] ;  /* 0x0000a80002027b82 */ /* 0x000ef00000000800 */
[----:B------:R-:W3:Y:S01]  /*0f10*/  LDC R40, c[0x0][0xb24] ;  /* 0x0002c900ff287b82 */ /* 0x000ee20000000800 */
[----:B-1----:R-:W-:-:S07]  /*0f20*/  I2FP.F32.U32 R3, R94 ;  /* 0x0000005e00037245 */ /* 0x002fce0000201000 */
[----:B------:R-:W1:Y:S01]  /*0f30*/  S2UR UR36, SR_CTAID.Z ;  /* 0x00000000002479c3 */ /* 0x000e620000002700 */
[----:B--2---:R-:W-:Y:S01]  /*0f40*/  ISETP.GE.AND P0, PT, R9, 0x1, PT ;  /* 0x000000010900780c */ /* 0x004fe20003f06270 */
[----:B----4-:R-:W-:Y:S01]  /*0f50*/  IMAD.MOV.U32 R93, RZ, RZ, R11 ;  /* 0x000000ffff5d7224 */ /* 0x010fe200078e000b */
[----:B------:R-:W-:Y:S01]  /*0f60*/  I2FP.F32.U32 R4, R11 ;  /* 0x0000000b00047245 */ /* 0x000fe20000201000 */
[----:B------:R-:W-:Y:S01]  /*0f70*/  FMUL R3, R3, UR6 ;  /* 0x0000000603037c20 */ /* 0x000fe20008400000 */
[----:B------:R-:W2:Y:S03]  /*0f80*/  LDCU UR6, c[0x0][0xb30] ;  /* 0x00016600ff0677ac */ /* 0x000ea60008000800 */
[----:B---3--:R-:W-:Y:S01]  /*0f90*/  FMUL R4, R4, UR8 ;  /* 0x0000000804047c20 */ /* 0x008fe20008400000 */
[----:B------:R-:W3:Y:S08]  /*0fa0*/  F2I.U32.TRUNC.NTZ R81, R3 ;  /* 0x0000000300517305 */ /* 0x000ef0000020f000 */
[----:B------:R-:W4:Y:S01]  /*0fb0*/  F2I.U32.TRUNC.NTZ R92, R4 ;  /* 0x00000004005c7305 */ /* 0x000f22000020f000 */
[----:B--2---:R-:W-:Y:S01]  /*0fc0*/  UISETP.NE.AND UP3, UPT, UR6, 0x1, UPT ;  /* 0x000000010600788c */ /* 0x004fe2000bf65270 */
[----:B---3--:R-:W-:-:S05]  /*0fd0*/  IADD3 R81, PT, PT, -R81, RZ, RZ ;  /* 0x000000ff51517210 */ /* 0x008fca0007ffe1ff */
[----:B------:R-:W-:Y:S01]  /*0fe0*/  IMAD R81, R0, R81, R94 ;  /* 0x0000005100517224 */ /* 0x000fe200078e025e */
[----:B------:R-:W-:Y:S01]  /*0ff0*/  PRMT R0, RZ, 0x7610, R0 ;  /* 0x00007610ff007816 */ /* 0x000fe20000000000 */
[----:B----4-:R-:W-:-:S04]  /*1000*/  IMAD.MOV R92, RZ, RZ, -R92 ;  /* 0x000000ffff5c7224 */ /* 0x010fc800078e0a5c */
[----:B------:R-:W-:Y:S01]  /*1010*/  IMAD R92, R2, R92, R11 ;  /* 0x0000005c025c7224 */ /* 0x000fe200078e020b */
[----:B-1----:R-:W-:Y:S06]  /*1020*/  BRA.U UP4, `(.L_x_17) ;  /* 0x0000000104247547 */ /* 0x002fec000b800000 */
[----:B------:R-:W-:Y:S01]  /*1030*/  ISETP.NE.AND P1, PT, R81, RZ, PT ;  /* 0x000000ff5100720c */ /* 0x000fe20003f25270 */
[----:B------:R-:W-:Y:S01]  /*1040*/  IMAD.MOV.U32 R0, RZ, RZ, 0x3 ;  /* 0x00000003ff007424 */ /* 0x000fe200078e00ff */
[C---:B------:R-:W-:Y:S02]  /*1050*/  LOP3.LUT R3, R92.reuse, 0xfffffffe, RZ, 0xc0, !PT ;  /* 0xfffffffe5c037812 */ /* 0x040fe400078ec0ff */
[----:B------:R-:W-:Y:S02]  /*1060*/  ISETP.LT.U32.OR P1, PT, R92, 0x2, !P1 ;  /* 0x000000025c00780c */ /* 0x000fe40004f21470 */
[----:B------:R-:W-:Y:S02]  /*1070*/  SHF.L.U32 R0, R0, R3, RZ ;  /* 0x0000000300007219 */ /* 0x000fe400000006ff */
[----:B------:R-:W-:Y:S02]  /*1080*/  SEL R5, RZ, 0x1, !P1 ;  /* 0x00000001ff057807 */ /* 0x000fe40004800000 */
[----:B------:R-:W-:-:S05]  /*1090*/  SEL R2, RZ, 0x2, !P1 ;  /* 0x00000002ff027807 */ /* 0x000fca0004800000 */
[----:B------:R-:W-:-:S05]  /*10a0*/  IMAD.IADD R2, R5, 0x1, R2 ;  /* 0x0000000105027824 */ /* 0x000fca00078e0202 */
[----:B------:R-:W-:Y:S02]  /*10b0*/  PRMT R8, R2, 0x7610, R8 ;  /* 0x0000761002087816 */ /* 0x000fe40000000008 */
.L_x_17:
[----:B------:R-:W-:Y:S05]  /*10c0*/  @!P0 BRA `(.L_x_18) ;  /* 0x0000000000b88947 */ /* 0x000fea0003800000 */
[----:B------:R-:W1:Y:S01]  /*10d0*/  LDC.64 R4, c[0x0][0xb18] ;  /* 0x0002c600ff047b82 */ /* 0x000e620000000a00 */
[----:B------:R-:W-:-:S07]  /*10e0*/  ISETP.NE.AND P0, PT, R9, 0x1, PT ;  /* 0x000000010900780c */ /* 0x000fce0003f05270 */
[----:B------:R-:W2:Y:S08]  /*10f0*/  LDC R14, c[0x0][0xb0c] ;  /* 0x0002c300ff0e7b82 */ /* 0x000eb00000000800 */
[----:B------:R-:W3:Y:S08]  /*1100*/  LDC R13, c[0x0][0x370] ;  /* 0x0000dc00ff0d7b82 */ /* 0x000ef00000000800 */
[----:B------:R-:W4:Y:S01]  /*1110*/  LDC R16, c[0x0][0x374] ;  /* 0x0000dd00ff107b82 */ /* 0x000f220000000800 */
[----:B-1----:R-:W-:-:S07]  /*1120*/  ISETP.NE.AND P1, PT, R4, 0x1, PT ;  /* 0x000000010400780c */ /* 0x002fce0003f25270 */
[----:B------:R-:W3:Y:S01]  /*1130*/  LDC.64 R6, c[0x0][0xb10] ;  /* 0x0002c400ff067b82 */ /* 0x000ee20000000a00 */
[----:B--2---:R-:W-:-:S07]  /*1140*/  ISETP.NE.AND P2, PT, R14, 0x1, PT ;  /* 0x000000010e00780c */ /* 0x004fce0003f45270 */
[----:B------:R-:W1:Y:S08]  /*1150*/  LDC R12, c[0x0][0xb20] ;  /* 0x0002c800ff0c7b82 */ /* 0x000e700000000800 */
[----:B------:R-:W2:Y:S01]  /*1160*/  LDC.64 R2, c[0x0][0xb28] ;  /* 0x0002ca00ff027b82 */ /* 0x000ea20000000a00 */
[----:B----4-:R-:W-:-:S04]  /*1170*/  IMAD.HI.U32 R15, R16, R5, RZ ;  /* 0x00000005100f7227 */ /* 0x010fc800078e00ff */
[----:B------:R-:W-:-:S04]  /*1180*/  IMAD.HI.U32 R5, R94, R5, RZ ;  /* 0x000000055e057227 */ /* 0x000fc800078e00ff */
[----:B---3--:R-:W-:-:S04]  /*1190*/  IMAD.HI.U32 R18, R13, R6, RZ ;  /* 0x000000060d127227 */ /* 0x008fc800078e00ff */
[C---:B------:R-:W-:Y:S01]  /*11a0*/  IMAD.HI.U32 R20, R11.reuse, R6, RZ ;  /* 0x000000060b147227 */ /* 0x040fe200078e00ff */
[-C--:B------:R-:W-:Y:S02]  /*11b0*/  @P2 SHF.R.U32.HI R13, RZ, R7.reuse, R18 ;  /* 0x00000007ff0d2219 */ /* 0x080fe40000011612 */
[-C--:B-1----:R-:W-:Y:S02]  /*11c0*/  @P1 SHF.R.U32.HI R16, RZ, R12.reuse, R15 ;  /* 0x0000000cff101219 */ /* 0x082fe4000001160f */
[----:B------:R-:W-:Y:S02]  /*11d0*/  SHF.R.U32.HI R5, RZ, R12, R5 ;  /* 0x0000000cff057219 */ /* 0x000fe40000011605 */
[----:B------:R-:W-:Y:S02]  /*11e0*/  SHF.R.U32.HI R20, RZ, R7, R20 ;  /* 0x00000007ff147219 */ /* 0x000fe40000011614 */
[----:B------:R-:W-:Y:S01]  /*11f0*/  SEL R5, R94, R5, !P1 ;  /* 0x000000055e057207 */ /* 0x000fe20004800000 */
[----:B--2---:R-:W-:Y:S01]  /*1200*/  IMAD.HI.U32 R18, R16, R2, RZ ;  /* 0x0000000210127227 */ /* 0x004fe200078e00ff */
[----:B------:R-:W-:-:S02]  /*1210*/  SEL R93, R11, R20, !P2 ;  /* 0x000000140b5d7207 */ /* 0x000fc40005000000 */
[----:B------:R-:W-:Y:S01]  /*1220*/  IADD3 R7, PT, PT, -R5, RZ, RZ ;  /* 0x000000ff05077210 */ /* 0x000fe20007ffe1ff */
[----:B------:R-:W-:Y:S01]  /*1230*/  IMAD.HI.U32 R6, R13, R2, RZ ;  /* 0x000000020d067227 */ /* 0x000fe200078e00ff */
[----:B------:R-:W-:-:S03]  /*1240*/  @P0 SHF.R.U32.HI R16, RZ, R3, R18 ;  /* 0x00000003ff100219 */ /* 0x000fc60000011612 */
[----:B------:R-:W-:Y:S01]  /*1250*/  IMAD R7, R4, R7, R94 ;  /* 0x0000000704077224 */ /* 0x000fe200078e025e */
[----:B------:R-:W-:Y:S01]  /*1260*/  @P0 SHF.R.U32.HI R13, RZ, R3, R6 ;  /* 0x00000003ff0d0219 */ /* 0x000fe20000011606 */
[----:B------:R-:W-:-:S04]  /*1270*/  IMAD R16, R16, R9, RZ ;  /* 0x0000000910107224 */ /* 0x000fc800078e02ff */
[----:B------:R-:W-:Y:S01]  /*1280*/  IMAD R6, R13, R9, RZ ;  /* 0x000000090d067224 */ /* 0x000fe200078e02ff */
[----:B------:R-:W-:-:S04]  /*1290*/  ISETP.GE.AND P1, PT, R5, R16, PT ;  /* 0x000000100500720c */ /* 0x000fc80003f26270 */
[----:B------:R-:W-:Y:S01]  /*12a0*/  ISETP.GE.OR P1, PT, R93, R6, P1 ;  /* 0x000000065d00720c */ /* 0x000fe20000f26670 */
[----:B------:R-:W-:-:S05]  /*12b0*/  IMAD.HI.U32 R6, R5, R2, RZ ;  /* 0x0000000205067227 */ /* 0x000fca00078e00ff */
[----:B------:R-:W-:-:S04]  /*12c0*/  SHF.R.U32.HI R6, RZ, R3, R6 ;  /* 0x00000003ff067219 */ /* 0x000fc80000011606 */
[----:B------:R-:W-:-:S03]  /*12d0*/  SEL R6, R5, R6, !P0 ;  /* 0x0000000605067207 */ /* 0x000fc60004000000 */
[----:B------:R-:W-:Y:S01]  /*12e0*/  @!P1 IMAD.HI.U32 R12, R93, R2, RZ ;  /* 0x000000025d0c9227 */ /* 0x000fe200078e00ff */
[----:B------:R-:W-:-:S04]  /*12f0*/  IADD3 R2, PT, PT, -R6, RZ, RZ ;  /* 0x000000ff06027210 */ /* 0x000fc80007ffe1ff */
[----:B------:R-:W-:Y:S01]  /*1300*/  @!P1 SHF.R.U32.HI R12, RZ, R3, R12 ;  /* 0x00000003ff0c9219 */ /* 0x000fe2000001160c */
[----:B------:R-:W-:-:S03]  /*1310*/  IMAD R2, R9, R2, R5 ;  /* 0x0000000209027224 */ /* 0x000fc600078e0205 */
[----:B------:R-:W-:-:S05]  /*1320*/  @!P1 SEL R3, R93, R12, !P0 ;  /* 0x0000000c5d039207 */ /* 0x000fca0004000000 */
[--C-:B------:R-:W-:Y:S02]  /*1330*/  @!P1 IMAD.IADD R6, R6, 0x1, -R3.reuse ;  /* 0x0000000106069824 */ /* 0x100fe400078e0a03 */
[----:B------:R-:W-:Y:S01]  /*1340*/  @!P1 IMAD R3, R2, R13, R3 ;  /* 0x0000000d02039224 */ /* 0x000fe200078e0203 */
[----:B------:R-:W-:Y:S01]  /*1350*/  IADD3 R2, PT, PT, -R93, RZ, RZ ;  /* 0x000000ff5d027210 */ /* 0x000fe20007ffe1ff */
[----:B------:R-:W-:Y:S02]  /*1360*/  @!P1 IMAD R5, R6, R9, R93 ;  /* 0x0000000906059224 */ /* 0x000fe400078e025d */
[----:B------:R-:W-:Y:S02]  /*1370*/  @!P1 IMAD.MOV.U32 R93, RZ, RZ, R3 ;  /* 0x000000ffff5d9224 */ /* 0x000fe400078e0003 */
[----:B------:R-:W-:Y:S02]  /*1380*/  IMAD R2, R14, R2, R11 ;  /* 0x000000020e027224 */ /* 0x000fe400078e020b */
[----:B------:R-:W-:-:S02]  /*1390*/  IMAD R94, R5, R4, R7 ;  /* 0x00000004055e7224 */ /* 0x000fc400078e0207 */
[----:B------:R-:W-:Y:S02]  /*13a0*/  IMAD R93, R93, R14, R2 ;  /* 0x0000000e5d5d7224 */ /* 0x000fe400078e0202 */
.L_x_18:
[----:B------:R-:W-:Y:S05]  /*13b0*/  BRA.U UP3, `(.L_x_19) ;  /* 0x0000000103407547 */ /* 0x000fea000b800000 */
[----:B------:R-:W1:Y:S08]  /*13c0*/  LDC.64 R4, c[0x0][0xb10] ;  /* 0x0002c400ff047b82 */ /* 0x000e700000000a00 */
[----:B------:R-:W2:Y:S08]  /*13d0*/  LDC.64 R2, c[0x0][0xb18] ;  /* 0x0002c600ff027b82 */ /* 0x000eb00000000a00 */
[----:B------:R-:W3:Y:S08]  /*13e0*/  LDC R6, c[0x0][0xb20] ;  /* 0x0002c800ff067b82 */ /* 0x000ef00000000800 */
[----:B------:R-:W4:Y:S01]  /*13f0*/  LDC R12, c[0x0][0xb0c] ;  /* 0x0002c300ff0c7b82 */ /* 0x000f220000000800 */
[----:B-1----:R-:W-:-:S05]  /*1400*/  IMAD.HI.U32 R4, R93, R4, RZ ;  /* 0x000000045d047227 */ /* 0x002fca00078e00ff */
[----:B------:R-:W-:Y:S01]  /*1410*/  SHF.R.U32.HI R4, RZ, R5, R4 ;  /* 0x00000005ff047219 */ /* 0x000fe20000011604 */
[----:B--2---:R-:W-:Y:S01]  /*1420*/  IMAD.HI.U32 R3, R94, R3, RZ ;  /* 0x000000035e037227 */ /* 0x004fe200078e00ff */
[----:B------:R-:W-:-:S04]  /*1430*/  ISETP.NE.AND P0, PT, R2, 0x1, PT ;  /* 0x000000010200780c */ /* 0x000fc80003f05270 */
[----:B---3--:R-:W-:-:S04]  /*1440*/  SHF.R.U32.HI R3, RZ, R6, R3 ;  /* 0x00000006ff037219 */ /* 0x008fc80000011603 */
[----:B------:R-:W-:Y:S02]  /*1450*/  SEL R3, R94, R3, !P0 ;  /* 0x000000035e037207 */ /* 0x000fe40004000000 */
[----:B----4-:R-:W-:-:S04]  /*1460*/  ISETP.NE.AND P1, PT, R12, 0x1, PT ;  /* 0x000000010c00780c */ /* 0x010fc80003f25270 */
[----:B------:R-:W-:-:S05]  /*1470*/  SEL R6, R93, R4, !P1 ;  /* 0x000000045d067207 */ /* 0x000fca0004800000 */
[----:B------:R-:W-:Y:S02]  /*1480*/  IMAD.IADD R4, R3, 0x1, -R6 ;  /* 0x0000000103047824 */ /* 0x000fe400078e0a06 */
[----:B------:R-:W-:Y:S02]  /*1490*/  IMAD.IADD R3, R6, 0x1, -R3 ;  /* 0x0000000106037824 */ /* 0x000fe400078e0a03 */
[----:B------:R-:W-:Y:S02]  /*14a0*/  IMAD R93, R4, R12, R93 ;  /* 0x0000000c045d7224 */ /* 0x000fe400078e025d */
[----:B------:R-:W-:Y:S02]  /*14b0*/  IMAD R94, R3, R2, R94 ;  /* 0x00000002035e7224 */ /* 0x000fe400078e025e */
.L_x_19:
[----:B------:R-:W-:Y:S05]  /*14c0*/  BRA.U !UP1, `(.L_x_20) ;  /* 0x00000001090c7547 */ /* 0x000fea000b800000 */
[----:B------:R-:W-:Y:S01]  /*14d0*/  UCGABAR_WAIT ;  /* 0x0000000000007dc7 */ /* 0x000fe20008000000 */
[----:B------:R-:W-:Y:S01]  /*14e0*/  CCTL.IVALL ;  /* 0x00000000ff00798f */ /* 0x000fe20002000000 */
[----:B------:R-:W-:Y:S05]  /*14f0*/  BRA `(.L_x_21) ;  /* 0x0000000000047947 */ /* 0x000fea0003800000 */
.L_x_20:
[----:B------:R-:W-:Y:S06]  /*1500*/  BAR.SYNC.DEFER_BLOCKING 0x0 ;  /* 0x0000000000007b1d */ /* 0x000fec0000010000 */
.L_x_21:
[----:B------:R-:W-:Y:S05]  /*1510*/  BRA.U UP2, `(.L_x_22) ;  /* 0x0000001102b47547 */ /* 0x000fea000b800000 */
[----:B------:R-:W1:Y:S01]  /*1520*/  LDCU UR15, c[0x0][0x38c] ;  /* 0x00007180ff0f77ac */ /* 0x000e620008000800 */
[----:B------:R-:W2:Y:S01]  /*1530*/  LDC R9, c[0x0][0x370] ;  /* 0x0000dc00ff097b82 */ /* 0x000ea20000000800 */
[C---:B------:R-:W-:Y:S01]  /*1540*/  IMAD.SHL.U32 R17, R11.reuse, 0x20, RZ ;  /* 0x000000200b117824 */ /* 0x040fe200078e00ff */
[----:B------:R-:W-:Y:S01]  /*1550*/  PLOP3.LUT P1, PT, PT, PT, UP5, 0x80, 0x8 ;  /* 0x000000000008781c */ /* 0x000fe20003f2f058 */
[----:B------:R-:W-:Y:S01]  /*1560*/  UISETP.NE.AND UP1, UPT, UR10, URZ, UPT ;  /* 0x000000ff0a00728c */ /* 0x000fe2000bf25270 */
[----:B------:R-:W-:Y:S01]  /*1570*/  ISETP.NE.AND P4, PT, R10, RZ, P5 ;  /* 0x000000ff0a00720c */ /* 0x000fe20002f85270 */
[----:B------:R-:W-:Y:S01]  /*1580*/  IMAD.SHL.U32 R16, R11, 0x40, RZ ;  /* 0x000000400b107824 */ /* 0x000fe200078e00ff */
[----:B------:R-:W-:Y:S01]  /*1590*/  PLOP3.LUT P1, PT, P1, PT, PT, 0x8, 0x80 ;  /* 0x000000000080781c */ /* 0x000fe20000f2e170 */
[----:B------:R-:W-:Y:S01]  /*15a0*/  IMAD.MOV.U32 R15, RZ, RZ, 0x1 ;  /* 0x00000001ff0f7424 */ /* 0x000fe200078e00ff */
[----:B------:R-:W3:Y:S01]  /*15b0*/  LDC R0, c[0x0][0x374] ;  /* 0x0000dd00ff007b82 */ /* 0x000ee20000000800 */
[----:B------:R-:W-:Y:S01]  /*15c0*/  IMAD.MOV.U32 R14, RZ, RZ, RZ ;  /* 0x000000ffff0e7224 */ /* 0x000fe200078e00ff */
[----:B------:R-:W-:Y:S01]  /*15d0*/  CS2R R12, SRZ ;  /* 0x00000000000c7805 */ /* 0x000fe2000001ff00 */
[----:B------:R-:W-:Y:S01]  /*15e0*/  IMAD.MOV.U32 R10, RZ, RZ, 0x1 ;  /* 0x00000001ff0a7424 */ /* 0x000fe200078e00ff */
[----:B------:R-:W-:Y:S01]  /*15f0*/  LOP3.LUT R17, R17, 0x20, RZ, 0xc0, !PT ;  /* 0x0000002011117812 */ /* 0x000fe200078ec0ff */
[----:B------:R-:W4:Y:S01]  /*1600*/  LDCU.64 UR24, c[0x0][0x348] ;  /* 0x00006900ff1877ac */ /* 0x000f220008000a00 */
[----:B-1----:R-:W-:-:S02]  /*1610*/  UIADD3 UR4, UPT, UPT, UR15, 0x1f, URZ ;  /* 0x0000001f0f047890 */ /* 0x002fc4000fffe0ff */
[----:B------:R-:W-:Y:S02]  /*1620*/  USEL UR7, UR7, 0x2, UP1 ;  /* 0x0000000207077887 */ /* 0x000fe40008800000 */
[----:B------:R-:W-:Y:S01]  /*1630*/  USHF.R.S32.HI UR22, URZ, 0x1f, UR4 ;  /* 0x0000001fff167899 */ /* 0x000fe20008011404 */
[----:B------:R-:W-:-:S03]  /*1640*/  UMOV UR13, URZ ;  /* 0x000000ff000d7c82 */ /* 0x000fc60008000000 */
[----:B------:R-:W-:Y:S02]  /*1650*/  ULEA.HI UR22, UR22, UR4, URZ, 0x5 ;  /* 0x0000000416167291 */ /* 0x000fe4000f8f28ff */
[----:B------:R-:W-:Y:S02]  /*1660*/  UIADD3 UR4, UPT, UPT, UR15, -0x1, URZ ;  /* 0xffffffff0f047890 */ /* 0x000fe4000fffe0ff */
[----:B------:R-:W-:Y:S02]  /*1670*/  USHF.R.S32.HI UR22, URZ, 0x5, UR22 ;  /* 0x00000005ff167899 */ /* 0x000fe40008011416 */
[----:B------:R-:W-:Y:S02]  /*1680*/  UISETP.GE.U32.AND UP2, UPT, UR4, -0x3f, UPT ;  /* 0xffffffc10400788c */ /* 0x000fe4000bf46070 */
[----:B------:R-:W-:Y:S02]  /*1690*/  UISETP.LT.U32.AND UP0, UPT, UR22, 0x4, UPT ;  /* 0x000000041600788c */ /* 0x000fe4000bf01070 */
[----:B------:R-:W-:-:S02]  /*16a0*/  UIADD3 UR15, UPT, UPT, UR15, 0x3e, URZ ;  /* 0x0000003e0f0f7890 */ /* 0x000fc4000fffe0ff */
[----:B------:R-:W-:-:S04]  /*16b0*/  USEL UR21, UR22, 0x4, UP0 ;  /* 0x0000000416157887 */ /* 0x000fc80008000000 */
[----:B------:R-:W-:Y:S02]  /*16c0*/  UIADD3 UR6, UPT, UPT, UR21, -0x1, URZ ;  /* 0xffffffff15067890 */ /* 0x000fe4000fffe0ff */
[----:B------:R-:W-:Y:S02]  /*16d0*/  @UP2 UIADD3 UR6, UPT, UPT, UR21, URZ, URZ ;  /* 0x000000ff15062290 */ /* 0x000fe4000fffe0ff */
[----:B------:R-:W-:Y:S02]  /*16e0*/  UIADD3 UR14, UPT, UPT, UR22, -UR21, URZ ;  /* 0x80000015160e7290 */ /* 0x000fe4000fffe0ff */
[----:B------:R-:W-:Y:S02]  /*16f0*/  UIADD3 UR5, UPT, UPT, UR6, 0x1, URZ ;  /* 0x0000000106057890 */ /* 0x000fe4000fffe0ff */
[----:B--2-4-:R-:W-:-:S12]  /*1700*/  UIADD3 UR6, UPT, UPT, -UR6, URZ, URZ ;  /* 0x000000ff06067290 */ /* 0x014fd8000fffe1ff */
.L_x_42:
[----:B------:R-:W-:Y:S01]  /*1710*/  UISETP.NE.AND UP0, UPT, UR37, URZ, UPT ;  /* 0x000000ff2500728c */ /* 0x000fe2000bf05270 */
[----:B------:R-:W1:Y:S08]  /*1720*/  S2UR UR37, SR_CgaCtaId ;  /* 0x00000000002579c3 */ /* 0x000e700000008800 */
[----:B------:R-:W-:Y:S05]  /*1730*/  BRA.U UP0, `(.L_x_23) ;  /* 0x0000000100347547 */ /* 0x000fea000b800000 */
[----:B------:R-:W2:Y:S01]  /*1740*/  S2R R2, SR_CgaCtaId ;  /* 0x0000000000027919 */ /* 0x000ea20000008800 */
[----:B------:R-:W-:-:S04]  /*1750*/  MOV R3, 0x400 ;  /* 0x0000040000037802 */ /* 0x000fc80000000f00 */
[----:B--2---:R-:W-:Y:S02]  /*1760*/  LEA R3, R2, R3, 0x18 ;  /* 0x0000000302037211 */ /* 0x004fe400078ec0ff */
[----:B------:R-:W-:-:S03]  /*1770*/  SHF.L.U32 R2, R10, 0x1f, RZ ;  /* 0x0000001f0a027819 */ /* 0x000fc600000006ff */
[----:B------:R-:W-:-:S04]  /*1780*/  IMAD R3, R12, 0x8, R3 ;  /* 0x000000080c037824 */ /* 0x000fc800078e0203 */
[----:B------:R-:W2:Y:S02]  /*1790*/  SYNCS.PHASECHK.TRANS64.TRYWAIT P0, [R3+URZ+0xd0], R2 ;  /* 0x0000d002030075a7 */ /* 0x000ea400080011ff */
[----:B--2---:R-:W-:Y:S05]  /*17a0*/  @!P0 BRA `(.L_x_24) ;  /* 0x0000004c00e08947 */ /* 0x004fea0003800000 */
.L_x_113:
[----:B------:R-:W-:Y:S01]  /*17b0*/  VIADD R12, R12, 0x1 ;  /* 0x000000010c0c7836 */ /* 0x000fe20000000000 */
[----:B------:R2:W-:Y:S04]  /*17c0*/  SYNCS.ARRIVE.TRANS64.A1T0 RZ, [R3+URZ+0xc0], RZ ;  /* 0x0000c0ff03ff79a7 */ /* 0x0005e800081000ff */
[----:B------:R-:W-:-:S04]  /*17d0*/  ISETP.NE.AND P0, PT, R12, 0x2, PT ;  /* 0x000000020c00780c */ /* 0x000fc80003f05270 */
[----:B------:R-:W-:Y:S02]  /*17e0*/  SEL R12, R12, RZ, P0 ;  /* 0x000000ff0c0c7207 */ /* 0x000fe40000000000 */
[----:B--2---:R-:W-:-:S04]  /*17f0*/  SEL R3, RZ, 0x1, P0 ;  /* 0x00000001ff037807 */ /* 0x004fc80000000000 */
[----:B------:R-:W-:-:S07]  /*1800*/  LOP3.LUT R10, R10, R3, RZ, 0x3c, !PT ;  /* 0x000000030a0a7212 */ /* 0x000fce00078e3cff */
.L_x_23:
[----:B------:R-:W-:Y:S01]  /*1810*/  UMOV UR4, 0x400 ;  /* 0x0000040000047882 */ /* 0x000fe20000000000 */
[----:B------:R-:W-:Y:S01]  /*1820*/  LEA.HI R3, R93, R93, RZ, 0x1 ;  /* 0x0000005d5d037211 */ /* 0x000fe200078f08ff */
[----:B-1----:R-:W-:Y:S01]  /*1830*/  ULEA UR4, UR37, UR4, 0x18 ;  /* 0x0000000425047291 */ /* 0x002fe2000f8ec0ff */
[----:B------:R-:W-:Y:S01]  /*1840*/  SHF.L.U32 R2, R15, 0x1f, RZ ;  /* 0x0000001f0f027819 */ /* 0x000fe200000006ff */
[----:B------:R-:W-:Y:S01]  /*1850*/  UISETP.GE.U32.AND UP0, UPT, UR15, 0x3f, UPT ;  /* 0x0000003f0f00788c */ /* 0x000fe2000bf06070 */
[----:B------:R-:W-:Y:S01]  /*1860*/  R2UR UR35, R16 ;  /* 0x00000000102372ca */ /* 0x000fe200000e0000 */
[----:B------:R-:W-:Y:S01]  /*1870*/  ULEA UR8, UR13, UR4, 0x3 ;  /* 0x000000040d087291 */ /* 0x000fe2000f8e18ff */
[----:B------:R-:W-:Y:S01]  /*1880*/  IMAD.SHL.U32 R3, R3, 0x40, RZ ;  /* 0x0000004003037824 */ /* 0x000fe200078e00ff */
[----:B------:R-:W-:Y:S01]  /*1890*/  R2UR UR11, R17 ;  /* 0x00000000110b72ca */ /* 0x000fe200000e0000 */
[----:B------:R-:W-:-:S03]  /*18a0*/  UMOV UR23, URZ ;  /* 0x000000ff00177c82 */ /* 0x000fc60008000000 */
[----:B------:R-:W-:-:S03]  /*18b0*/  LOP3.LUT R3, R3, 0xffffff80, RZ, 0xc0, !PT ;  /* 0xffffff8003037812 */ /* 0x000fc600078ec0ff */
[----:B------:R1:W2:Y:S01]  /*18c0*/  SYNCS.PHASECHK.TRANS64.TRYWAIT P0, [UR8+0x20], R2 ;  /* 0x00002002ff0075a7 */ /* 0x0002a20008001108 */
[----:B------:R-:W-:Y:S02]  /*18d0*/  R2UR UR9, R3 ;  /* 0x00000000030972ca */ /* 0x000fe400000e0000 */
[----:B------:R-:W-:-:S11]  /*18e0*/  R2UR UR8, R94 ;  /* 0x000000005e0872ca */ /* 0x000fd600000e0000 */
[----:B------:R-:W-:Y:S02]  /*18f0*/  ULOP3.LUT UR35, UR9, 0x40, UR35, 0xf8, !UPT ;  /* 0x0000004009237892 */ /* 0x000fe4000f8ef823 */
[----:B------:R-:W-:Y:S01]  /*1900*/  ULEA UR11, UR8, UR11, 0x6 ;  /* 0x0000000b080b7291 */ /* 0x000fe2000f8e30ff */
[----:B------:R-:W-:Y:S11]  /*1910*/  BRA.U !UP0, `(.L_x_25) ;  /* 0x0000000108c07547 */ /* 0x000ff6000b800000 */
[----:B------:R-:W-:Y:S01]  /*1920*/  UMOV UR16, UR6 ;  /* 0x0000000600107c82 */ /* 0x000fe20008000000 */
[----:B------:R-:W-:Y:S01]  /*1930*/  UMOV UR17, UR13 ;  /* 0x0000000d00117c82 */ /* 0x000fe20008000000 */
[----:B------:R-:W-:-:S05]  /*1940*/  UMOV UR34, URZ ;  /* 0x000000ff00227c82 */ /* 0x000fca0008000000 */
.L_x_31:
[----:B------:R-:W-:Y:S01]  /*1950*/  ULEA UR33, UR17, UR4, 0x3 ;  /* 0x0000000411217291 */ /* 0x000fe2000f8e18ff */
[----:B------:R-:W-:Y:S01]  /*1960*/  @P5 MOV R3, 0x1800 ;  /* 0x0000180000035802 */ /* 0x000fe20000000f00 */
[----:B-12-4-:R-:W-:Y:S10]  /*1970*/  @P0 BRA `(.L_x_26) ;  /* 0x00000000000c0947 */ /* 0x016ff40003800000 */
[----:B------:R-:W-:-:S04]  /*1980*/  SHF.L.U32 R5, R15, 0x1f, RZ ;  /* 0x0000001f0f057819 */ /* 0x000fc800000006ff */
[----:B------:R-:W2:Y:S02]  /*1990*/  SYNCS.PHASECHK.TRANS64.TRYWAIT P0, [UR33+0x20], R5 ;  /* 0x00002005ff0075a7 */ /* 0x000ea40008001121 */
[----:B--2---:R-:W-:Y:S05]  /*19a0*/  @!P0 BRA `(.L_x_27) ;  /* 0x0000004c00748947 */ /* 0x004fea0003800000 */
.L_x_26:
[----:B------:R2:W-:Y:S01]  /*19b0*/  @P5 SYNCS.ARRIVE.TRANS64 RZ, [UR33], R3 ;  /* 0x00000003ffff59a7 */ /* 0x0005e20008000021 */
[----:B------:R-:W-:Y:S02]  /*19c0*/  ULOP3.LUT UR8, UR7, 0x2, URZ, 0xfc, !UPT ;  /* 0x0000000207087892 */ /* 0x000fe4000f8efcff */
[----:B------:R-:W-:Y:S02]  /*19d0*/  UIADD3 UR16, UPT, UPT, UR16, 0x1, URZ ;  /* 0x0000000110107890 */ /* 0x000fe4000fffe0ff */
[----:B------:R-:W-:Y:S02]  /*19e0*/  UISETP.NE.AND UP0, UPT, UR8, 0x2, UPT ;  /* 0x000000020800788c */ /* 0x000fe4000bf05270 */
[----:B------:R-:W-:-:S07]  /*19f0*/  UISETP.NE.AND UP2, UPT, UR16, 0x1, UPT ;  /* 0x000000011000788c */ /* 0x000fce000bf45270 */
[----:B------:R-:W-:Y:S05]  /*1a00*/  BRA.U UP0, `(.L_x_28) ;  /* 0x0000000100047547 */ /* 0x000fea000b800000 */
[----:B------:R-:W-:Y:S05]  /*1a10*/  BPT.TRAP 0x1 ;  /* 0x000000040000795c */ /* 0x000fea0000300000 */
.L_x_28:
[----:B------:R-:W-:Y:S04]  /*1a20*/  BSSY.RECONVERGENT B0, `(.L_x_29) ;  /* 0x0000003000007945 */ /* 0x000fe80003800200 */
[----:B------:R-:W-:Y:S05]  /*1a30*/  @!P4 BRA `(.L_x_30) ;  /* 0x000000000004c947 */ /* 0x000fea0003800000 */
[----:B------:R-:W-:Y:S05]  /*1a40*/  BPT.TRAP 0x1 ;  /* 0x000000040000795c */ /* 0x000fea0000300000 */
.L_x_30:
[----:B------:R-:W-:Y:S05]  /*1a50*/  BSYNC.RECONVERGENT B0 ;  /* 0x0000000000007941 */ /* 0x000fea0003800200 */
.L_x_29:
[----:B------:R-:W-:Y:S02]  /*1a60*/  UIADD3 UR13, UPT, UPT, UR17, 0x1, URZ ;  /* 0x00000001110d7890 */ /* 0x000fe4000fffe0ff */
[----:B------:R-:W-:Y:S02]  /*1a70*/  ULEA UR32, UR17, UR4, 0xb ;  /* 0x0000000411207291 */ /* 0x000fe4000f8e58ff */
[----:B------:R-:W-:Y:S02]  /*1a80*/  UISETP.NE.AND UP0, UPT, UR13, 0x4, UPT ;  /* 0x000000040d00788c */ /* 0x000fe4000bf05270 */
[----:B------:R-:W-:Y:S02]  /*1a90*/  UIADD3 UR28, UP1, UPT, UR24, 0x80, URZ ;  /* 0x00000080181c7890 */ /* 0x000fe4000ff3e0ff */
[----:B------:R-:W-:Y:S02]  /*1aa0*/  USEL UR9, URZ, 0x1, UP0 ;  /* 0x00000001ff097887 */ /* 0x000fe40008000000 */
[----:B------:R-:W-:-:S02]  /*1ab0*/  USEL UR13, UR13, URZ, UP0 ;  /* 0x000000ff0d0d7287 */ /* 0x000fc40008000000 */
[----:B------:R-:W-:Y:S02]  /*1ac0*/  UIADD3 UR26, UP0, UPT, UR24, 0x180, URZ ;  /* 0x00000180181a7890 */ /* 0x000fe4000ff1e0ff */
[----:B------:R-:W-:Y:S01]  /*1ad0*/  ULEA UR8, UR13, UR4, 0x3 ;  /* 0x000000040d087291 */ /* 0x000fe2000f8e18ff */
[----:B------:R-:W-:Y:S01]  /*1ae0*/  LOP3.LUT R15, R15, UR9, RZ, 0x3c, !PT ;  /* 0x000000090f0f7c12 */ /* 0x000fe2000f8e3cff */
[----:B------:R-:W-:Y:S02]  /*1af0*/  ULOP3.LUT UR33, UR33, 0xfefffff8, URZ, 0xc0, !UPT ;  /* 0xfefffff821217892 */ /* 0x000fe4000f8ec0ff */
[----:B------:R-:W-:Y:S01]  /*1b00*/  UIADD3.X UR29, UPT, UPT, URZ, UR25, URZ, UP1, !UPT ;  /* 0x00000019ff1d7290 */ /* 0x000fe20008ffe4ff */
[----:B-1----:R-:W-:Y:S01]  /*1b10*/  SHF.L.U32 R2, R15, 0x1f, RZ ;  /* 0x0000001f0f027819 */ /* 0x002fe200000006ff */
[----:B------:R-:W-:Y:S02]  /*1b20*/  UIADD3 UR32, UPT, UPT, UR32, 0x2400, URZ ;  /* 0x0000240020207890 */ /* 0x000fe4000fffe0ff */
[----:B------:R-:W-:Y:S01]  /*1b30*/  UIADD3.X UR27, UPT, UPT, URZ, UR25, URZ, UP0, !UPT ;  /* 0x00000019ff1b7290 */ /* 0x000fe200087fe4ff */
[----:B------:R4:W1:Y:S01]  /*1b40*/  SYNCS.PHASECHK.TRANS64.TRYWAIT P0, [UR8+0x20], R2 ;  /* 0x00002002ff0075a7 */ /* 0x0008620008001108 */
[----:B------:R-:W-:Y:S01]  /*1b50*/  ULEA UR8, UR17, UR4, 0xa ;  /* 0x0000000411087291 */ /* 0x000fe2000f8e50ff */
[----:B------:R-:W-:Y:S01]  /*1b60*/  UMOV UR18, 0x0 ;  /* 0x0000000000127882 */ /* 0x000fe20000000000 */
[----:B------:R-:W-:-:S02]  /*1b70*/  UMOV UR19, 0x10000000 ;  /* 0x1000000000137882 */ /* 0x000fc40000000000 */
[----:B------:R-:W-:Y:S01]  /*1b80*/  UIADD3 UR8, UPT, UPT, UR8, 0x4400, URZ ;  /* 0x0000440008087890 */ /* 0x000fe2000fffe0ff */
[----:B------:R2:W-:Y:S01]  /*1b90*/  UTMALDG.3D.2CTA [UR32], [UR28], desc[UR18] ;  /* 0x000012201c0075b4 */ /* 0x0005e20008211000 */
[----:B------:R-:W-:Y:S01]  /*1ba0*/  UMOV UR10, UR34 ;  /* 0x00000022000a7c82 */ /* 0x000fe20008000000 */
[----:B------:R-:W-:Y:S01]  /*1bb0*/  UMOV UR12, UR36 ;  /* 0x00000024000c7c82 */ /* 0x000fe20008000000 */
[----:B------:R-:W-:Y:S01]  /*1bc0*/  UMOV UR9, UR33 ;  /* 0x0000002100097c82 */ /* 0x000fe20008000000 */
[----:B------:R-:W-:Y:S01]  /*1bd0*/  UMOV UR23, UR5 ;  /* 0x0000000500177c82 */ /* 0x000fe20008000000 */
[----:B------:R-:W-:-:S03]  /*1be0*/  UMOV UR17, UR13 ;  /* 0x0000000d00117c82 */ /* 0x000fc60008000000 */
[----:B------:R4:W-:Y:S01]  /*1bf0*/  UTMALDG.3D.2CTA [UR8], [UR26], desc[UR18] ;  /* 0x000012081a0075b4 */ /* 0x0009e20008211000 */
[----:B--2---:R-:W-:Y:S01]  /*1c00*/  UIADD3 UR34, UPT, UPT, UR34, 0x20, URZ ;  /* 0x0000002022227890 */ /* 0x004fe2000fffe0ff */
[----:B------:R-:W-:Y:S11]  /*1c10*/  BRA.U UP2, `(.L_x_31) ;  /* 0xfffffffd024c7547 */ /* 0x000ff6000b83ffff */
.L_x_25:
[----:B----4-:R-:W-:Y:S01]  /*1c20*/  ULEA UR8, UR13, UR4, 0x3 ;  /* 0x000000040d087291 */ /* 0x010fe2000f8e18ff */
[----:B-1----:R-:W-:Y:S01]  /*1c30*/  SHF.L.U32 R2, R15, 0x1f, RZ ;  /* 0x0000001f0f027819 */ /* 0x002fe200000006ff */
[----:B------:R-:W-:Y:S01]  /*1c40*/  @!P1 SYNCS.ARRIVE.TRANS64.A1T0 RZ, [UR4+0x58], RZ ;  /* 0x000058ffffff99a7 */ /* 0x000fe20008100004 */
[----:B------:R-:W-:-:S06]  /*1c50*/  UISETP.GT.AND UP0, UPT, UR22, UR21, UPT ;  /* 0x000000151600728c */ /* 0x000fcc000bf04270 */
[----:B--2---:R1:W2:Y:S03]  /*1c60*/  SYNCS.PHASECHK.TRANS64.TRYWAIT P0, [UR8+0x20], R2 ;  /* 0x00002002ff0075a7 */ /* 0x0042a60008001108 */
[----:B------:R-:W-:Y:S05]  /*1c70*/  BRA.U !UP0, `(.L_x_32) ;  /* 0x0000000108c07547 */ /* 0x000fea000b800000 */
[----:B------:R-:W-:Y:S01]  /*1c80*/  UIADD3 UR26, UPT, UPT, UR14, UR23, URZ ;  /* 0x000000170e1a7290 */ /* 0x000fe2000fffe0ff */
[----:B------:R-:W-:-:S11]  /*1c90*/  UMOV UR27, UR13 ;  /* 0x0000000d001b7c82 */ /* 0x000fd60008000000 */
.L_x_38:
[----:B------:R-:W-:Y:S01]  /*1ca0*/  ULEA UR17, UR27, UR4, 0x3 ;  /* 0x000000041b117291 */ /* 0x000fe2000f8e18ff */
[----:B--2---:R-:W-:Y:S01]  /*1cb0*/  @P5 MOV R3, 0x1800 ;  /* 0x0000180000035802 */ /* 0x004fe20000000f00 */
[----:B-12---:R-:W-:Y:S10]  /*1cc0*/  @P0 BRA `(.L_x_33) ;  /* 0x00000000000c0947 */ /* 0x006ff40003800000 */
[----:B------:R-:W-:-:S04]  /*1cd0*/  SHF.L.U32 R5, R15, 0x1f, RZ ;  /* 0x0000001f0f057819 */ /* 0x000fc800000006ff */
[----:B------:R-:W2:Y:S02]  /*1ce0*/  SYNCS.PHASECHK.TRANS64.TRYWAIT P0, [UR17+0x20], R5 ;  /* 0x00002005ff0075a7 */ /* 0x000ea40008001111 */
[----:B--2---:R-:W-:Y:S05]  /*1cf0*/  @!P0 BRA `(.L_x_34) ;  /* 0x0000004800b88947 */ /* 0x004fea0003800000 */
.L_x_33:
[----:B------:R2:W-:Y:S01]  /*1d00*/  @P5 SYNCS.ARRIVE.TRANS64 RZ, [UR17], R3 ;  /* 0x00000003ffff59a7 */ /* 0x0005e20008000011 */
[----:B------:R-:W-:-:S04]  /*1d10*/  ULOP3.LUT UR8, UR7, 0x2, URZ, 0xfc, !UPT ;  /* 0x0000000207087892 */ /* 0x000fc8000f8efcff */
[----:B------:R-:W-:-:S09]  /*1d20*/  UISETP.NE.AND UP0, UPT, UR8, 0x2, UPT ;  /* 0x000000020800788c */ /* 0x000fd2000bf05270 */
[----:B------:R-:W-:Y:S05]  /*1d30*/  BRA.U UP0, `(.L_x_35) ;  /* 0x0000000100047547 */ /* 0x000fea000b800000 */
[----:B------:R-:W-:Y:S05]  /*1d40*/  BPT.TRAP 0x1 ;  /* 0x000000040000795c */ /* 0x000fea0000300000 */
.L_x_35:
[----:B------:R-:W-:Y:S04]  /*1d50*/  BSSY.RECONVERGENT B0, `(.L_x_36) ;  /* 0x0000003000007945 */ /* 0x000fe80003800200 */
[----:B------:R-:W-:Y:S05]  /*1d60*/  @!P4 BRA `(.L_x_37) ;  /* 0x000000000004c947 */ /* 0x000fea0003800000 */
[----:B------:R-:W-:Y:S05]  /*1d70*/  BPT.TRAP 0x1 ;  /* 0x000000040000795c */ /* 0x000fea0000300000 */
.L_x_37:
[----:B------:R-:W-:Y:S05]  /*1d80*/  BSYNC.RECONVERGENT B0 ;  /* 0x0000000000007941 */ /* 0x000fea0003800200 */
.L_x_36:
        /* <DEDUP_REMOVED lines=9> */
[----:B------:R-:W-:Y:S02]  /*1e20*/  USHF.L.U32 UR18, UR23, 0x5, URZ ;  /* 0x0000000517127899 */ /* 0x000fe400080006ff */
[----:B------:R-:W-:Y:S01]  /*1e30*/  ULOP3.LUT UR17, UR17, 0xfefffff8, URZ, 0xc0, !UPT ;  /* 0xfefffff811117892 */ /* 0x000fe2000f8ec0ff */
[----:B-1----:R-:W-:Y:S01]  /*1e40*/  SHF.L.U32 R2, R15, 0x1f, RZ ;  /* 0x0000001f0f027819 */ /* 0x002fe200000006ff */
[----:B------:R-:W-:Y:S02]  /*1e50*/  UIADD3 UR16, UPT, UPT, UR16, 0x2400, URZ ;  /* 0x0000240010107890 */ /* 0x000fe4000fffe0ff */
[----:B------:R-:W-:Y:S01]  /*1e60*/  UIADD3.X UR33, UPT, UPT, URZ, UR25, URZ, UP1, !UPT ;  /* 0x00000019ff217290 */ /* 0x000fe20008ffe4ff */
[----:B------:R4:W1:Y:S01]  /*1e70*/  SYNCS.PHASECHK.TRANS64.TRYWAIT P0, [UR8+0x20], R2 ;  /* 0x00002002ff0075a7 */ /* 0x0008620008001108 */
[----:B------:R-:W-:-:S02]  /*1e80*/  ULEA UR8, UR27, UR4, 0xa ;  /* 0x000000041b087291 */ /* 0x000fc4000f8e50ff */
[----:B------:R-:W-:Y:S02]  /*1e90*/  UIADD3.X UR31, UPT, UPT, URZ, UR25, URZ, UP0, !UPT ;  /* 0x00000019ff1f7290 */ /* 0x000fe400087fe4ff */
[----:B------:R-:W-:Y:S01]  /*1ea0*/  UIADD3 UR8, UPT, UPT, UR8, 0x4400, URZ ;  /* 0x0000440008087890 */ /* 0x000fe2000fffe0ff */
[----:B------:R-:W-:Y:S01]  /*1eb0*/  UMOV UR28, 0x0 ;  /* 0x00000000001c7882 */ /* 0x000fe20000000000 */
[----:B------:R-:W-:Y:S01]  /*1ec0*/  UMOV UR29, 0x10000000 ;  /* 0x10000000001d7882 */ /* 0x000fe20000000000 */
[----:B------:R-:W-:Y:S01]  /*1ed0*/  UMOV UR19, UR35 ;  /* 0x0000002300137c82 */ /* 0x000fe20008000000 */
[----:B------:R-:W-:Y:S01]  /*1ee0*/  UMOV UR20, UR36 ;  /* 0x0000002400147c82 */ /* 0x000fe20008000000 */
[----:B------:R-:W-:Y:S01]  /*1ef0*/  UMOV UR12, UR36 ;  /* 0x00000024000c7c82 */ /* 0x000fe20008000000 */
[----:B------:R-:W-:Y:S01]  /*1f00*/  UMOV UR9, UR17 ;  /* 0x0000001100097c82 */ /* 0x000fe20008000000 */
[----:B------:R-:W-:Y:S01]  /*1f10*/  UMOV UR10, UR18 ;  /* 0x00000012000a7c82 */ /* 0x000fe20008000000 */
[----:B------:R4:W-:Y:S01]  /*1f20*/  UTMALDG.3D.2CTA [UR16], [UR32], desc[UR28] ;  /* 0x00001c10200075b4 */ /* 0x0009e20008211000 */
[----:B------:R-:W-:Y:S01]  /*1f30*/  UIADD3 UR23, UPT, UPT, UR23, 0x1, URZ ;  /* 0x0000000117177890 */ /* 0x000fe2000fffe0ff */
[----:B------:R-:W-:-:S03]  /*1f40*/  UMOV UR27, UR13 ;  /* 0x0000000d001b7c82 */ /* 0x000fc60008000000 */
[----:B------:R-:W-:Y:S01]  /*1f50*/  UISETP.NE.AND UP0, UPT, UR23, UR26, UPT ;  /* 0x0000001a1700728c */ /* 0x000fe2000bf05270 */
[----:B------:R4:W-:Y:S08]  /*1f60*/  UTMALDG.3D.2CTA [UR8], [UR30], desc[UR28] ;  /* 0x00001c081e0075b4 */ /* 0x0009f00008211000 */
[----:B----4-:R-:W-:Y:S05]  /*1f70*/  BRA.U UP0, `(.L_x_38) ;  /* 0xfffffffd00487547 */ /* 0x010fea000b83ffff */
.L_x_32:
[C---:B-1----:R-:W-:Y:S01]  /*1f80*/  LEA R2, R14.reuse, UR4, 0x3 ;  /* 0x000000040e027c11 */ /* 0x042fe2000f8e18ff */
[----:B------:R-:W-:Y:S01]  /*1f90*/  NOP ;  /* 0x0000000000007918 */ /* 0x000fe20000000000 */
[----:B--2---:R-:W-:Y:S02]  /*1fa0*/  SHF.L.U32 R3, R13, 0x1f, RZ ;  /* 0x0000001f0d037819 */ /* 0x004fe400000006ff */
[----:B------:R-:W-:Y:S02]  /*1fb0*/  LEA R4, R14, UR4, 0x4 ;  /* 0x000000040e047c11 */ /* 0x000fe4000f8e20ff */
[----:B------:R-:W1:Y:S02]  /*1fc0*/  SYNCS.PHASECHK.TRANS64.TRYWAIT P0, [R2+URZ+0x60], R3 ;  /* 0x00006003020075a7 */ /* 0x000e6400080011ff */
[----:B-1----:R-:W-:Y:S05]  /*1fd0*/  @!P0 BRA `(.L_x_39) ;  /* 0x0000004800188947 */ /* 0x002fea0003800000 */
.L_x_116:
[----:B------:R-:W2:Y:S01]  /*1fe0*/  LDS.128 R4, [R4+0xf0] ;  /* 0x0000f00004047984 */ /* 0x000ea20000000c00 */
[----:B------:R-:W-:Y:S01]  /*1ff0*/  ISETP.GE.AND P0, PT, R40, 0x1, PT ;  /* 0x000000012800780c */ /* 0x000fe20003f06270 */
[----:B-1----:R-:W-:Y:S01]  /*2000*/  VIADD R2, R2, 0x70 ;  /* 0x0000007002027836 */ /* 0x002fe20000000000 */
[----:B------:R-:W-:Y:S01]  /*2010*/  @!PT LDS RZ, [RZ] ;  /* 0x00000000fffff984 */ /* 0x000fe20000000800 */
[----:B------:R-:W-:Y:S01]  /*2020*/  @!PT LDS RZ, [RZ] ;  /* 0x00000000fffff984 */ /* 0x000fe20000000800 */
[----:B------:R-:W-:Y:S01]  /*2030*/  @!PT LDS RZ, [RZ] ;  /* 0x00000000fffff984 */ /* 0x000fe20000000800 */
[----:B------:R-:W-:Y:S01]  /*2040*/  @!PT LDS RZ, [RZ] ;  /* 0x00000000fffff984 */ /* 0x000fe20000000800 */
[----:B------:R1:W-:Y:S06]  /*2050*/  MEMBAR.ALL.CTA ;  /* 0x0000000000007992 */ /* 0x0003ec0000008000 */
[----:B-1----:R-:W1:Y:S01]  /*2060*/  FENCE.VIEW.ASYNC.S ;  /* 0x00000000000073c6 */ /* 0x002e620000000000 */
[----:B------:R-:W-:-:S04]  /*2070*/  PRMT R2, RZ, 0x654, R2 ;  /* 0x00000654ff027816 */ /* 0x000fc80000000002 */
[----:B-1----:R1:W-:Y:S01]  /*2080*/  SYNCS.ARRIVE.TRANS64.RED.A1T0 RZ, [R2+URZ], RZ ;  /* 0x000000ff02ff79a7 */ /* 0x0023e200081004ff */
[----:B--2---:R-:W-:-:S13]  /*2090*/  LOP3.LUT P2, RZ, R6, 0x1, RZ, 0xc0, !PT ;  /* 0x0000000106ff7812 */ /* 0x004fda000784c0ff */
[----:B------:R-:W-:Y:S01]  /*20a0*/  @P2 SHF.R.U32.HI R3, RZ, 0x10, R5 ;  /* 0x00000010ff032819 */ /* 0x000fe20000011605 */
[----:B------:R-:W-:Y:S01]  /*20b0*/  VOTEU.ANY UP0, P2 ;  /* 0x0000000000ff7886 */ /* 0x000fe20001000100 */
[----:B------:R-:W-:Y:S02]  /*20c0*/  @P2 MOV R11, R4 ;  /* 0x00000004000b2202 */ /* 0x000fe40000000f00 */
[----:B------:R-:W-:Y:S02]  /*20d0*/  @P2 R2UR.BROADCAST UR8, R3 ;  /* 0x00000000030822ca */ /* 0x000fe400008e0000 */
[----:B------:R-:W-:-:S11]  /*20e0*/  @P2 LOP3.LUT R8, R5, 0xffff, RZ, 0xc0, !PT ;  /* 0x0000ffff05082812 */ /* 0x000fd600078ec0ff */
[----:B------:R-:W-:Y:S01]  /*20f0*/  @UP0 UMOV UR36, UR8 ;  /* 0x0000000800240c82 */ /* 0x000fe20008000000 */
[----:B-1----:R-:W-:Y:S05]  /*2100*/  @!P0 BRA `(.L_x_40) ;  /* 0x0000000000b88947 */ /* 0x002fea0003800000 */
[----:B------:R-:W3:Y:S01]  /*2110*/  LDC.64 R4, c[0x0][0xb18] ;  /* 0x0002c600ff047b82 */ /* 0x000ee20000000a00 */
[----:B------:R-:W-:-:S07]  /*2120*/  ISETP.NE.AND P3, PT, R40, 0x1, PT ;  /* 0x000000012800780c */ /* 0x000fce0003f65270 */
[----:B------:R-:W1:Y:S08]  /*2130*/  LDC.64 R6, c[0x0][0xb10] ;  /* 0x0002c400ff067b82 */ /* 0x000e700000000a00 */
[----:B------:R-:W2:Y:S08]  /*2140*/  LDC R18, c[0x0][0xb20] ;  /* 0x0002c800ff127b82 */ /* 0x000eb00000000800 */
[----:B------:R-:W4:Y:S01]  /*2150*/  LDC R20, c[0x0][0xb0c] ;  /* 0x0002c300ff147b82 */ /* 0x000f220000000800 */
[----:B---3--:R-:W-:Y:S01]  /*2160*/  IMAD.HI.U32 R19, R0, R5, RZ ;  /* 0x0000000500137227 */ /* 0x008fe200078e00ff */
[----:B------:R-:W-:-:S03]  /*2170*/  ISETP.NE.AND P0, PT, R4, 0x1, PT ;  /* 0x000000010400780c */ /* 0x000fc60003f05270 */
[----:B------:R-:W-:-:S03]  /*2180*/  IMAD.HI.U32 R5, R8, R5, RZ ;  /* 0x0000000508057227 */ /* 0x000fc600078e00ff */
[----:B------:R-:W3:Y:S01]  /*2190*/  LDC.64 R2, c[0x0][0xb28] ;  /* 0x0002ca00ff027b82 */ /* 0x000ee20000000a00 */
[----:B-1----:R-:W-:-:S04]  /*21a0*/  IMAD.HI.U32 R22, R9, R6, RZ ;  /* 0x0000000609167227 */ /* 0x002fc800078e00ff */
[----:B------:R-:W-:Y:S01]  /*21b0*/  IMAD.HI.U32 R24, R11, R6, RZ ;  /* 0x000000060b187227 */ /* 0x000fe200078e00ff */
[----:B------:R-:W-:Y:S02]  /*21c0*/  SHF.R.U32.HI R22, RZ, R7, R22 ;  /* 0x00000007ff167219 */ /* 0x000fe40000011616 */
[-C--:B--2---:R-:W-:Y:S02]  /*21d0*/  SHF.R.U32.HI R19, RZ, R18.reuse, R19 ;  /* 0x00000012ff137219 */ /* 0x084fe40000011613 */
[----:B------:R-:W-:Y:S02]  /*21e0*/  SHF.R.U32.HI R5, RZ, R18, R5 ;  /* 0x00000012ff057219 */ /* 0x000fe40000011605 */
[----:B------:R-:W-:Y:S02]  /*21f0*/  SEL R19, R0, R19, !P0 ;  /* 0x0000001300137207 */ /* 0x000fe40004000000 */
[----:B------:R-:W-:Y:S02]  /*2200*/  SHF.R.U32.HI R24, RZ, R7, R24 ;  /* 0x00000007ff187219 */ /* 0x000fe40000011618 */
[----:B----4-:R-:W-:-:S02]  /*2210*/  ISETP.NE.AND P1, PT, R20, 0x1, PT ;  /* 0x000000011400780c */ /* 0x010fc40003f25270 */
[----:B------:R-:W-:Y:S02]  /*2220*/  SEL R5, R8, R5, !P0 ;  /* 0x0000000508057207 */ /* 0x000fe40004000000 */
[----:B------:R-:W-:Y:S02]  /*2230*/  SEL R21, R9, R22, !P1 ;  /* 0x0000001609157207 */ /* 0x000fe40004800000 */
[----:B------:R-:W-:Y:S01]  /*2240*/  SEL R7, R11, R24, !P1 ;  /* 0x000000180b077207 */ /* 0x000fe20004800000 */
[----:B---3--:R-:W-:-:S04]  /*2250*/  IMAD.HI.U32 R22, R19, R2, RZ ;  /* 0x0000000213167227 */ /* 0x008fc800078e00ff */
[----:B------:R-:W-:Y:S01]  /*2260*/  IMAD.HI.U32 R6, R21, R2, RZ ;  /* 0x0000000215067227 */ /* 0x000fe200078e00ff */
[----:B------:R-:W-:-:S04]  /*2270*/  @P3 SHF.R.U32.HI R19, RZ, R3, R22 ;  /* 0x00000003ff133219 */ /* 0x000fc80000011616 */
[----:B------:R-:W-:Y:S01]  /*2280*/  @P3 SHF.R.U32.HI R21, RZ, R3, R6 ;  /* 0x00000003ff153219 */ /* 0x000fe20000011606 */
[----:B------:R-:W-:-:S04]  /*2290*/  IMAD R19, R40, R19, RZ ;  /* 0x0000001328137224 */ /* 0x000fc800078e02ff */
[----:B------:R-:W-:Y:S01]  /*22a0*/  IMAD R6, R40, R21, RZ ;  /* 0x0000001528067224 */ /* 0x000fe200078e02ff */
[C---:B------:R-:W-:Y:S02]  /*22b0*/  ISETP.GE.AND P0, PT, R5.reuse, R19, PT ;  /* 0x000000130500720c */ /* 0x040fe40003f06270 */
[----:B------:R-:W-:Y:S02]  /*22c0*/  IADD3 R19, PT, PT, -R5, RZ, RZ ;  /* 0x000000ff05137210 */ /* 0x000fe40007ffe1ff */
[----:B------:R-:W-:Y:S01]  /*22d0*/  ISETP.GE.OR P0, PT, R7, R6, P0 ;  /* 0x000000060700720c */ /* 0x000fe20000706670 */
[----:B------:R-:W-:-:S04]  /*22e0*/  IMAD.HI.U32 R6, R5, R2, RZ ;  /* 0x0000000205067227 */ /* 0x000fc800078e00ff */
[----:B------:R-:W-:Y:S01]  /*22f0*/  IMAD R8, R4, R19, R8 ;  /* 0x0000001304087224 */ /* 0x000fe200078e0208 */
[----:B------:R-:W-:-:S04]  /*2300*/  SHF.R.U32.HI R6, RZ, R3, R6 ;  /* 0x00000003ff067219 */ /* 0x000fc80000011606 */
[----:B------:R-:W-:-:S03]  /*2310*/  SEL R6, R5, R6, !P3 ;  /* 0x0000000605067207 */ /* 0x000fc60005800000 */
[----:B------:R-:W-:-:S04]  /*2320*/  @!P0 IMAD.HI.U32 R18, R7, R2, RZ ;  /* 0x0000000207128227 */ /* 0x000fc800078e00ff */
[----:B------:R-:W-:Y:S01]  /*2330*/  IMAD.MOV R2, RZ, RZ, -R6 ;  /* 0x000000ffff027224 */ /* 0x000fe200078e0a06 */
[----:B------:R-:W-:-:S03]  /*2340*/  @!P0 SHF.R.U32.HI R18, RZ, R3, R18 ;  /* 0x00000003ff128219 */ /* 0x000fc60000011612 */
[----:B------:R-:W-:Y:S01]  /*2350*/  IMAD R2, R40, R2, R5 ;  /* 0x0000000228027224 */ /* 0x000fe200078e0205 */
        /* <DEDUP_REMOVED lines=9> */
.L_x_40:
[----:B------:R-:W1:Y:S02]  /*23f0*/  LDCU UR8, c[0x0][0xb30] ;  /* 0x00016600ff0877ac */ /* 0x000e640008000800 */
[----:B-1----:R-:W-:-:S09]  /*2400*/  UISETP.NE.AND UP0, UPT, UR8, 0x1, UPT ;  /* 0x000000010800788c */ /* 0x002fd2000bf05270 */
[----:B------:R-:W-:Y:S05]  /*2410*/  BRA.U UP0, `(.L_x_41) ;  /* 0x0000000100407547 */ /* 0x000fea000b800000 */
[----:B------:R-:W1:Y:S08]  /*2420*/  LDC.64 R4, c[0x0][0xb10] ;  /* 0x0002c400ff047b82 */ /* 0x000e700000000a00 */
[----:B------:R-:W2:Y:S08]  /*2430*/  LDC.64 R2, c[0x0][0xb18] ;  /* 0x0002c600ff027b82 */ /* 0x000eb00000000a00 */
[----:B------:R-:W4:Y:S08]  /*2440*/  LDC R6, c[0x0][0xb20] ;  /* 0x0002c800ff067b82 */ /* 0x000f300000000800 */
[----:B------:R-:W3:Y:S01]  /*2450*/  LDC R18, c[0x0][0xb0c] ;  /* 0x0002c300ff127b82 */ /* 0x000ee20000000800 */
[----:B-1----:R-:W-:-:S05]  /*2460*/  IMAD.HI.U32 R4, R11, R4, RZ ;  /* 0x000000040b047227 */ /* 0x002fca00078e00ff */
[----:B------:R-:W-:Y:S01]  /*2470*/  SHF.R.U32.HI R4, RZ, R5, R4 ;  /* 0x00000005ff047219 */ /* 0x000fe20000011604 */
[----:B--2---:R-:W-:Y:S01]  /*2480*/  IMAD.HI.U32 R3, R8, R3, RZ ;  /* 0x0000000308037227 */ /* 0x004fe200078e00ff */
[----:B------:R-:W-:-:S04]  /*2490*/  ISETP.NE.AND P0, PT, R2, 0x1, PT ;  /* 0x000000010200780c */ /* 0x000fc80003f05270 */
[----:B----4-:R-:W-:-:S04]  /*24a0*/  SHF.R.U32.HI R3, RZ, R6, R3 ;  /* 0x00000006ff037219 */ /* 0x010fc80000011603 */
[----:B------:R-:W-:Y:S02]  /*24b0*/  SEL R3, R8, R3, !P0 ;  /* 0x0000000308037207 */ /* 0x000fe40004000000 */
[----:B---3--:R-:W-:-:S04]  /*24c0*/  ISETP.NE.AND P1, PT, R18, 0x1, PT ;  /* 0x000000011200780c */ /* 0x008fc80003f25270 */
[----:B------:R-:W-:-:S05]  /*24d0*/  SEL R4, R11, R4, !P1 ;  /* 0x000000040b047207 */ /* 0x000fca0004800000 */
[----:B------:R-:W-:Y:S02]  /*24e0*/  IMAD.IADD R5, R3, 0x1, -R4 ;  /* 0x0000000103057824 */ /* 0x000fe400078e0a04 */
[----:B------:R-:W-:Y:S02]  /*24f0*/  IMAD.IADD R3, R4, 0x1, -R3 ;  /* 0x0000000104037824 */ /* 0x000fe400078e0a03 */
[----:B------:R-:W-:Y:S02]  /*2500*/  IMAD R11, R5, R18, R11 ;  /* 0x00000012050b7224 */ /* 0x000fe400078e020b */
[----:B------:R-:W-:-:S07]  /*2510*/  IMAD R8, R3, R2, R8 ;  /* 0x0000000203087224 */ /* 0x000fce00078e0208 */
.L_x_41:
[----:B------:R-:W-:Y:S01]  /*2520*/  VIADD R14, R14, 0x1 ;  /* 0x000000010e0e7836 */ /* 0x000fe20000000000 */
[----:B------:R-:W-:Y:S01]  /*2530*/  PLOP3.LUT P1, PT, PT, PT, PT, 0x80, 0x8 ;  /* 0x000000000008781c */ /* 0x000fe20003f2f070 */
[----:B------:R-:W-:Y:S02]  /*2540*/  IMAD.IADD R93, R11, 0x1, R92 ;  /* 0x000000010b5d7824 */ /* 0x000fe400078e025c */
[----:B------:R-:W-:Y:S01]  /*2550*/  IMAD.IADD R94, R8, 0x1, R81 ;  /* 0x00000001085e7824 */ /* 0x000fe200078e0251 */
[----:B------:R-:W-:-:S04]  /*2560*/  ISETP.NE.AND P0, PT, R14, 0x2, PT ;  /* 0x000000020e00780c */ /* 0x000fc80003f05270 */
[----:B------:R-:W-:Y:S02]  /*2570*/  SEL R2, RZ, 0x1, P0 ;  /* 0x00000001ff027807 */ /* 0x000fe40000000000 */
[----:B------:R-:W-:Y:S02]  /*2580*/  SEL R14, R14, RZ, P0 ;  /* 0x000000ff0e0e7207 */ /* 0x000fe40000000000 */
[----:B------:R-:W-:Y:S01]  /*2590*/  LOP3.LUT R13, R13, R2, RZ, 0x3c, !PT ;  /* 0x000000020d0d7212 */ /* 0x000fe200078e3cff */
[----:B------:R-:W-:Y:S06]  /*25a0*/  @P2 BRA `(.L_x_42) ;  /* 0xfffffff000582947 */ /* 0x000fec000383ffff */
[----:B------:R-:W-:Y:S01]  /*25b0*/  UIADD3 UR4, UPT, UPT, UR4, 0x20, URZ ;  /* 0x0000002004047890 */ /* 0x000fe2000fffe0ff */
[----:B------:R-:W-:-:S03]  /*25c0*/  SHF.L.U32 R3, R15, 0x1f, RZ ;  /* 0x0000001f0f037819 */ /* 0x000fc600000006ff */
[----:B------:R-:W-:-:S09]  /*25d0*/  ULEA UR5, UR13, UR4, 0x3 ;  /* 0x000000040d057291 */ /* 0x000fd2000f8e18ff */
[----:B------:R-:W1:Y:S02]  /*25e0*/  SYNCS.PHASECHK.TRANS64.TRYWAIT P0, [UR5], R3 ;  /* 0x00000003ff0075a7 */ /* 0x000e640008001105 */
[----:B-1----:R-:W-:Y:S05]  /*25f0*/  @!P0 BRA `(.L_x_43) ;  /* 0x0000004000a48947 */ /* 0x002fea0003800000 */
.L_x_118:
[----:B------:R-:W-:-:S04]  /*2600*/  UIADD3 UR6, UPT, UPT, UR13, 0x1, URZ ;  /* 0x000000010d067890 */ /* 0x000fc8000fffe0ff */
[----:B------:R-:W-:-:S04]  /*2610*/  UISETP.NE.AND UP0, UPT, UR6, 0x4, UPT ;  /* 0x000000040600788c */ /* 0x000fc8000bf05270 */
[----:B------:R-:W-:Y:S02]  /*2620*/  USEL UR7, URZ, 0x1, UP0 ;  /* 0x00000001ff077887 */ /* 0x000fe40008000000 */
[----:B------:R-:W-:-:S04]  /*2630*/  USEL UR6, UR6, URZ, UP0 ;  /* 0x000000ff06067287 */ /* 0x000fc80008000000 */
[----:B------:R-:W-:Y:S01]  /*2640*/  ULEA UR5, UR6, UR4, 0x3 ;  /* 0x0000000406057291 */ /* 0x000fe2000f8e18ff */
[----:B------:R-:W-:-:S04]  /*2650*/  LOP3.LUT R2, R15, UR7, RZ, 0x3c, !PT ;  /* 0x000000070f027c12 */ /* 0x000fc8000f8e3cff */
[----:B-1----:R-:W-:-:S04]  /*2660*/  SHF.L.U32 R3, R2, 0x1f, RZ ;  /* 0x0000001f02037819 */ /* 0x002fc800000006ff */
[----:B------:R-:W1:Y:S02]  /*2670*/  SYNCS.PHASECHK.TRANS64.TRYWAIT P0, [UR5], R3 ;  /* 0x00000003ff0075a7 */ /* 0x000e640008001105 */
[----:B-1----:R-:W-:Y:S05]  /*2680*/  @!P0 BRA `(.L_x_44) ;  /* 0x0000004000988947 */ /* 0x002fea0003800000 */
.L_x_120:
        /* <DEDUP_REMOVED lines=9> */
.L_x_122:
[----:B------:R-:W-:-:S04]  /*2720*/  UIADD3 UR6, UPT, UPT, UR6, 0x1, URZ ;  /* 0x0000000106067890 */ /* 0x000fc8000fffe0ff */
[----:B------:R-:W-:-:S04]  /*2730*/  UISETP.NE.AND UP0, UPT, UR6, 0x4, UPT ;  /* 0x000000040600788c */ /* 0x000fc8000bf05270 */
[----:B------:R-:W-:Y:S02]  /*2740*/  USEL UR5, URZ, 0x1, UP0 ;  /* 0x00000001ff057887 */ /* 0x000fe40008000000 */
[----:B------:R-:W-:-:S04]  /*2750*/  USEL UR6, UR6, URZ, UP0 ;  /* 0x000000ff06067287 */ /* 0x000fc80008000000 */
[----:B------:R-:W-:Y:S01]  /*2760*/  ULEA UR6, UR6, UR4, 0x3 ;  /* 0x0000000406067291 */ /* 0x000fe2000f8e18ff */
[----:B-1----:R-:W-:-:S04]  /*2770*/  LOP3.LUT R3, R2, UR5, RZ, 0x3c, !PT ;  /* 0x0000000502037c12 */ /* 0x002fc8000f8e3cff */
[----:B------:R-:W-:Y:S01]  /*2780*/  SHF.L.U32 R3, R3, 0x1f, RZ ;  /* 0x0000001f03037819 */ /* 0x000fe200000006ff */
[----:B---3--:R-:W-:-:S07]  /*2790*/  IMAD.U32 R0, RZ, RZ, UR6 ;  /* 0x00000006ff007e24 */ /* 0x008fce000f8e00ff */
.L_x_46:
[----:B-1----:R1:W2:Y:S02]  /*27a0*/  SYNCS.PHASECHK.TRANS64.TRYWAIT P0, [R0+URZ], R3 ;  /* 0x00000003000075a7 */ /* 0x0022a400080011ff */
[----:B--2---:R-:W-:Y:S05]  /*27b0*/  @!P0 NANOSLEEP.SYNCS 0x989680 ;  /* 0x009896800000895d */ /* 0x004fea0003900000 */
[----:B------:R-:W2:Y:S02]  /*27c0*/  @!P0 SYNCS.PHASECHK.TRANS64 P0, [R0+URZ], R3 ;  /* 0x00000003000085a7 */ /* 0x000ea400080010ff */
[----:B--2---:R-:W-:Y:S05]  /*27d0*/  @P0 EXIT ;  /* 0x000000000000094d */ /* 0x004fea0003800000 */
[----:B------:R-:W-:Y:S05]  /*27e0*/  BRA `(.L_x_46) ;  /* 0xfffffffc00ec7947 */ /* 0x000fea000383ffff */
.L_x_22:
[----:B------:R-:W-:-:S04]  /*27f0*/  UISETP.NE.AND UP1, UPT, UR37, URZ, UPT ;  /* 0x000000ff2500728c */ /* 0x000fc8000bf25270 */
[----:B------:R-:W-:-:S09]  /*2800*/  UISETP.NE.OR UP1, UPT, UR10, 0x1, UP1 ;  /* 0x000000010a00788c */ /* 0x000fd20008f25670 */
[----:B------:R-:W-:Y:S05]  /*2810*/  BRA.U UP1, `(.L_x_47) ;  /* 0x00000005014c7547 */ /* 0x000fea000b800000 */
[----:B------:R-:W-:Y:S01]  /*2820*/  HFMA2 R11, -RZ, RZ, 0, 0 ;  /* 0x00000000ff0b7431 */ /* 0x000fe200000001ff */
[----:B------:R-:W-:Y:S01]  /*2830*/  ISETP.GE.U32.AND P2, PT, R10, 0x2, PT ;  /* 0x000000020a00780c */ /* 0x000fe20003f46070 */
[----:B------:R-:W-:Y:S01]  /*2840*/  IMAD.MOV.U32 R12, RZ, RZ, 0x1 ;  /* 0x00000001ff0c7424 */ /* 0x000fe200078e00ff */
[----:B------:R-:W-:Y:S01]  /*2850*/  CS2R R8, SRZ ;  /* 0x0000000000087805 */ /* 0x000fe2000001ff00 */
[----:B------:R-:W-:Y:S01]  /*2860*/  IMAD.MOV.U32 R3, RZ, RZ, RZ ;  /* 0x000000ffff037224 */ /* 0x000fe200078e00ff */
[----:B------:R-:W-:Y:S01]  /*2870*/  UMOV UR4, 0x400 ;  /* 0x0000040000047882 */ /* 0x000fe20000000000 */
[----:B------:R-:W-:Y:S01]  /*2880*/  UMOV UR6, URZ ;  /* 0x000000ff00067c82 */ /* 0x000fe20008000000 */
[----:B------:R-:W-:-:S12]  /*2890*/  ULEA UR37, UR37, UR4, 0x18 ;  /* 0x0000000425257291 */ /* 0x000fd8000f8ec0ff */
.L_x_51:
[----:B------:R-:W-:Y:S02]  /*28a0*/  LEA R0, R3, UR37, 0x3 ;  /* 0x0000002503007c11 */ /* 0x000fe4000f8e18ff */
[----:B------:R-:W-:-:S03]  /*28b0*/  SHF.L.U32 R5, R8, 0x1f, RZ ;  /* 0x0000001f08057819 */ /* 0x000fc600000006ff */
[----:B------:R-:W-:Y:S01]  /*28c0*/  VIADD R4, R0, 0xd0 ;  /* 0x000000d000047836 */ /* 0x000fe20000000000 */
[----:B------:R-:W1:Y:S02]  /*28d0*/  SYNCS.PHASECHK.TRANS64.TRYWAIT P0, [R0+URZ+0xc0], R5 ;  /* 0x0000c005000075a7 */ /* 0x000e6400080011ff */
[----:B-1----:R-:W-:Y:S05]  /*28e0*/  @!P0 BRA `(.L_x_48) ;  /* 0x0000004000308947 */ /* 0x002fea0003800000 */
.L_x_123:
[----:B------:R-:W-:Y:S01]  /*28f0*/  ULEA UR5, UR6, UR37, 0x3 ;  /* 0x0000002506057291 */ /* 0x000fe2000f8e18ff */
[----:B------:R-:W-:Y:S01]  /*2900*/  PRMT R4, RZ, 0x654, R4 ;  /* 0x00000654ff047816 */ /* 0x000fe20000000004 */
[----:B-1----:R-:W-:Y:S01]  /*2910*/  @!P2 IMAD.MOV.U32 R5, RZ, RZ, 0x10 ;  /* 0x00000010ff05a424 */ /* 0x002fe200078e00ff */
[----:B------:R-:W-:Y:S01]  /*2920*/  SHF.L.U32 R7, R12, 0x1f, RZ ;  /* 0x0000001f0c077819 */ /* 0x000fe200000006ff */
[----:B------:R-:W-:Y:S01]  /*2930*/  UIADD3 UR4, UPT, UPT, UR5, 0x60, URZ ;  /* 0x0000006005047890 */ /* 0x000fe2000fffe0ff */
[----:B------:R1:W-:Y:S05]  /*2940*/  SYNCS.ARRIVE.TRANS64.RED.A1T0 RZ, [R4+URZ], RZ ;  /* 0x000000ff04ff79a7 */ /* 0x0003ea00081004ff */
[----:B------:R-:W-:Y:S01]  /*2950*/  IMAD.U32 R13, RZ, RZ, UR4 ;  /* 0x00000004ff0d7e24 */ /* 0x000fe2000f8e00ff */
[----:B------:R-:W2:Y:S04]  /*2960*/  SYNCS.PHASECHK.TRANS64.TRYWAIT P0, [UR5+0x70], R7 ;  /* 0x00007007ff0075a7 */ /* 0x000ea80008001105 */
[----:B------:R-:W-:Y:S01]  /*2970*/  PRMT R13, R10, 0x654, R13 ;  /* 0x000006540a0d7816 */ /* 0x000fe2000000000d */
[----:B-12---:R-:W-:Y:S06]  /*2980*/  @!P0 BRA `(.L_x_49) ;  /* 0x00000040001c8947 */ /* 0x006fec0003800000 */
.L_x_125:
[----:B------:R-:W-:Y:S01]  /*2990*/  ULEA UR4, UR6, UR37, 0x4 ;  /* 0x0000002506047291 */ /* 0x000fe2000f8e20ff */
[----:B------:R-:W-:Y:S01]  /*29a0*/  SEL R2, R13, R2, !P2 ;  /* 0x000000020d027207 */ /* 0x000fe20005000000 */
[----:B------:R-:W-:Y:S01]  /*29b0*/  UIADD3 UR5, UPT, UPT, UR5, 0x60, URZ ;  /* 0x0000006005057890 */ /* 0x000fe2000fffe0ff */
[----:B-1----:R-:W-:Y:S01]  /*29c0*/  LEA R0, R11, UR37, 0x3 ;  /* 0x000000250b007c11 */ /* 0x002fe2000f8e18ff */
[----:B------:R-:W-:Y:S01]  /*29d0*/  UIADD3 UR4, UPT, UPT, UR4, 0xf0, URZ ;  /* 0x000000f004047890 */ /* 0x000fe2000fffe0ff */
[----:B------:R1:W-:Y:S01]  /*29e0*/  @!P2 SYNCS.ARRIVE.TRANS64.RED RZ, [R2+URZ], R5 ;  /* 0x0000000502ffa9a7 */ /* 0x0003e200080004ff */
[----:B------:R-:W-:Y:S01]  /*29f0*/  UIADD3 UR6, UPT, UPT, UR6, 0x1, URZ ;  /* 0x0000000106067890 */ /* 0x000fe2000fffe0ff */
[----:B------:R-:W-:-:S03]  /*2a00*/  VIADD R3, R3, 0x1 ;  /* 0x0000000103037836 */ /* 0x000fc60000000000 */
[----:B------:R-:W-:Y:S02]  /*2a10*/  UISETP.NE.AND UP0, UPT, UR6, 0x2, UPT ;  /* 0x000000020600788c */ /* 0x000fe4000bf05270 */
[----:B------:R-:W-:Y:S01]  /*2a20*/  ISETP.NE.AND P0, PT, R3, 0x2, PT ;  /* 0x000000020300780c */ /* 0x000fe20003f05270 */
[----:B------:R-:W-:Y:S06]  /*2a30*/  UGETNEXTWORKID.BROADCAST [UR4], [UR5] ;  /* 0x00000000040073ca */ /* 0x000fec0008000100 */
[----:B------:R-:W-:Y:S02]  /*2a40*/  USEL UR4, URZ, 0x1, UP0 ;  /* 0x00000001ff047887 */ /* 0x000fe40008000000 */
[----:B------:R-:W-:-:S04]  /*2a50*/  USEL UR6, UR6, URZ, UP0 ;  /* 0x000000ff06067287 */ /* 0x000fc80008000000 */
[----:B------:R-:W-:Y:S02]  /*2a60*/  LOP3.LUT R12, R12, UR4, RZ, 0x3c, !PT ;  /* 0x000000040c0c7c12 */ /* 0x000fe4000f8e3cff */
[----:B-1----:R-:W-:-:S04]  /*2a70*/  SHF.L.U32 R5, R9, 0x1f, RZ ;  /* 0x0000001f09057819 */ /* 0x002fc800000006ff */
[----:B------:R-:W1:Y:S02]  /*2a80*/  SYNCS.PHASECHK.TRANS64.TRYWAIT P1, [R0+URZ+0x60], R5 ;  /* 0x00006005000075a7 */ /* 0x000e6400080211ff */
[----:B-1----:R-:W-:Y:S05]  /*2a90*/  @!P1 BRA `(.L_x_50) ;  /* 0x0000003c00f09947 */ /* 0x002fea0003800000 */
.L_x_126:
[----:B------:R-:W-:Y:S01]  /*2aa0*/  LEA R4, R11, UR37, 0x4 ;  /* 0x000000250b047c11 */ /* 0x000fe2000f8e20ff */
[----:B-1----:R-:W-:Y:S01]  /*2ab0*/  VIADD R0, R0, 0x70 ;  /* 0x0000007000007836 */ /* 0x002fe20000000000 */
[----:B------:R-:W-:Y:S01]  /*2ac0*/  SEL R3, R3, RZ, P0 ;  /* 0x000000ff03037207 */ /* 0x000fe20000000000 */
[----:B------:R-:W-:-:S03]  /*2ad0*/  VIADD R11, R11, 0x1 ;  /* 0x000000010b0b7836 */ /* 0x000fc60000000000 */
[----:B------:R-:W1:Y:S01]  /*2ae0*/  LDS.128 R4, [R4+0xf0] ;  /* 0x0000f00004047984 */ /* 0x000e620000000c00 */
[----:B------:R-:W-:Y:S02]  /*2af0*/  PRMT R0, RZ, 0x654, R0 ;  /* 0x00000654ff007816 */ /* 0x000fe40000000000 */
[C---:B------:R-:W-:Y:S01]  /*2b00*/  ISETP.NE.AND P1, PT, R11.reuse, 0x2, PT ;  /* 0x000000020b00780c */ /* 0x040fe20003f25270 */
[----:B------:R-:W-:Y:S01]  /*2b10*/  @!PT LDS RZ, [RZ] ;  /* 0x00000000fffff984 */ /* 0x000fe20000000800 */
[----:B------:R-:W-:Y:S01]  /*2b20*/  @!PT LDS RZ, [RZ] ;  /* 0x00000000fffff984 */ /* 0x000fe20000000800 */
[----:B------:R-:W-:Y:S01]  /*2b30*/  @!PT LDS RZ, [RZ] ;  /* 0x00000000fffff984 */ /* 0x000fe20000000800 */
[----:B------:R-:W-:Y:S01]  /*2b40*/  @!PT LDS RZ, [RZ] ;  /* 0x00000000fffff984 */ /* 0x000fe20000000800 */
[----:B------:R2:W-:Y:S06]  /*2b50*/  MEMBAR.ALL.CTA ;  /* 0x0000000000007992 */ /* 0x0005ec0000008000 */
[----:B--2---:R-:W2:Y:S01]  /*2b60*/  FENCE.VIEW.ASYNC.S ;  /* 0x00000000000073c6 */ /* 0x004ea20000000000 */
[----:B------:R-:W-:Y:S01]  /*2b70*/  SEL R11, R11, RZ, P1 ;  /* 0x000000ff0b0b7207 */ /* 0x000fe20000800000 */
[----:B--2---:R2:W-:Y:S01]  /*2b80*/  SYNCS.ARRIVE.TRANS64.RED.A1T0 RZ, [R0+URZ], RZ ;  /* 0x000000ff00ff79a7 */ /* 0x0045e200081004ff */
[----:B-1----:R-:W-:-:S02]  /*2b90*/  LOP3.LUT P3, RZ, R6, 0x1, RZ, 0xc0, !PT ;  /* 0x0000000106ff7812 */ /* 0x002fc4000786c0ff */
[----:B------:R-:W-:-:S04]  /*2ba0*/  SEL R5, RZ, 0x1, P0 ;  /* 0x00000001ff057807 */ /* 0x000fc80000000000 */
[----:B------:R-:W-:Y:S02]  /*2bb0*/  LOP3.LUT R8, R8, R5, RZ, 0x3c, !PT ;  /* 0x0000000508087212 */ /* 0x000fe400078e3cff */
[----:B--2---:R-:W-:-:S04]  /*2bc0*/  SEL R0, RZ, 0x1, P1 ;  /* 0x00000001ff007807 */ /* 0x004fc80000800000 */
[----:B------:R-:W-:Y:S01]  /*2bd0*/  LOP3.LUT R9, R9, R0, RZ, 0x3c, !PT ;  /* 0x0000000009097212 */ /* 0x000fe200078e3cff */
[----:B------:R-:W-:Y:S06]  /*2be0*/  @P3 BRA `(.L_x_51) ;  /* 0xfffffffc002c3947 */ /* 0x000fec000383ffff */
[----:B------:R-:W-:Y:S01]  /*2bf0*/  ULEA UR5, UR6, UR37, 0x3 ;  /* 0x0000002506057291 */ /* 0x000fe2000f8e18ff */
[----:B------:R-:W-:-:S08]  /*2c00*/  SHF.L.U32 R3, R12, 0x1f, RZ ;  /* 0x0000001f0c037819 */ /* 0x000fd000000006ff */
[----:B------:R-:W1:Y:S02]  /*2c10*/  SYNCS.PHASECHK.TRANS64 P0, [UR5+0x70], R3 ;  /* 0x00007003ff0075a7 */ /* 0x000e640008001005 */
[----:B-1----:R-:W-:Y:S05]  /*2c20*/  @P0 BRA `(.L_x_52) ;  /* 0x0000000000080947 */ /* 0x002fea0003800000 */
[----:B------:R-:W1:Y:S02]  /*2c30*/  SYNCS.PHASECHK.TRANS64.TRYWAIT P0, [UR5+0x70], R3 ;  /* 0x00007003ff0075a7 */ /* 0x000e640008001105 */
[----:B-1----:R-:W-:Y:S05]  /*2c40*/  @!P0 BRA `(.L_x_53) ;  /* 0x0000003c00988947 */ /* 0x002fea0003800000 */
.L_x_52:
[----:B------:R-:W-:-:S04]  /*2c50*/  UIADD3 UR4, UPT, UPT, UR6, 0x1, URZ ;  /* 0x0000000106047890 */ /* 0x000fc8000fffe0ff */
[----:B------:R-:W-:-:S04]  /*2c60*/  UISETP.NE.AND UP0, UPT, UR4, 0x2, UPT ;  /* 0x000000020400788c */ /* 0x000fc8000bf05270 */
[----:B------:R-:W-:Y:S02]  /*2c70*/  USEL UR7, URZ, 0x1, UP0 ;  /* 0x00000001ff077887 */ /* 0x000fe40008000000 */
[----:B------:R-:W-:-:S04]  /*2c80*/  USEL UR4, UR4, URZ, UP0 ;  /* 0x000000ff04047287 */ /* 0x000fc80008000000 */
[----:B------:R-:W-:Y:S01]  /*2c90*/  ULEA UR4, UR4, UR37, 0x3 ;  /* 0x0000002504047291 */ /* 0x000fe2000f8e18ff */
[----:B-1----:R-:W-:-:S04]  /*2ca0*/  LOP3.LUT R3, R12, UR7, RZ, 0x3c, !PT ;  /* 0x000000070c037c12 */ /* 0x002fc8000f8e3cff */
[----:B------:R-:W-:-:S04]  /*2cb0*/  SHF.L.U32 R0, R3, 0x1f, RZ ;  /* 0x0000001f03007819 */ /* 0x000fc800000006ff */
[----:B------:R-:W1:Y:S02]  /*2cc0*/  SYNCS.PHASECHK.TRANS64 P0, [UR4+0x70], R0 ;  /* 0x00007000ff0075a7 */ /* 0x000e640008001004 */
[----:B-1----:R-:W-:Y:S05]  /*2cd0*/  @P0 EXIT ;  /* 0x000000000000094d */ /* 0x002fea0003800000 */
[----:B------:R-:W-:Y:S02]  /*2ce0*/  SHF.L.U32 R3, R3, 0x1f, RZ ;  /* 0x0000001f03037819 */ /* 0x000fe400000006ff */
[----:B------:R-:W-:-:S07]  /*2cf0*/  MOV R0, UR4 ;  /* 0x0000000400007c02 */ /* 0x000fce0008000f00 */
.L_x_54:
[----:B-1----:R1:W2:Y:S02]  /*2d00*/  SYNCS.PHASECHK.TRANS64.TRYWAIT P0, [R0+URZ+0x70], R3 ;  /* 0x00007003000075a7 */ /* 0x0022a400080011ff */
[----:B--2---:R-:W-:Y:S05]  /*2d10*/  @!P0 NANOSLEEP.SYNCS 0x989680 ;  /* 0x009896800000895d */ /* 0x004fea0003900000 */
[----:B------:R-:W2:Y:S02]  /*2d20*/  @!P0 SYNCS.PHASECHK.TRANS64 P0, [R0+URZ+0x70], R3 ;  /* 0x00007003000085a7 */ /* 0x000ea400080010ff */
[----:B--2---:R-:W-:Y:S05]  /*2d30*/  @P0 EXIT ;  /* 0x000000000000094d */ /* 0x004fea0003800000 */
[----:B------:R-:W-:Y:S05]  /*2d40*/  BRA `(.L_x_54) ;  /* 0xfffffffc00ec7947 */ /* 0x000fea000383ffff */
.L_x_47:
[----:B------:R-:W-:Y:S05]  /*2d50*/  BRA.U UP4, `(.L_x_55) ;  /* 0x0000001104847547 */ /* 0x000fea000b800000 */
[----:B------:R-:W-:Y:S01]  /*2d60*/  UMOV UR6, 0x40 ;  /* 0x0000004000067882 */ /* 0x000fe20000000000 */
[----:B------:R-:W-:Y:S01]  /*2d70*/  NOP ;  /* 0x0000000000007918 */ /* 0x000fe20000000000 */
[----:B------:R-:W-:Y:S01]  /*2d80*/  ULEA UR6, UR37, UR6, 0x18 ;  /* 0x0000000625067291 */ /* 0x000fe2000f8ec0ff */
[----:B------:R-:W-:Y:S02]  /*2d90*/  UMOV UR7, 0x400 ;  /* 0x0000040000077882 */ /* 0x000fe40000000000 */
[----:B------:R-:W-:-:S06]  /*2da0*/  ULEA UR37, UR37, UR7, 0x18 ;  /* 0x0000000725257291 */ /* 0x000fcc000f8ec0ff */
[----:B------:R-:W1:Y:S02]  /*2db0*/  LDS.U8 R2, [UR6+0x1c] ;  /* 0x00001c06ff027984 */ /* 0x000e640008000000 */
[----:B-1----:R-:W-:-:S13]  /*2dc0*/  ISETP.NE.AND P0, PT, R2, RZ, PT ;  /* 0x000000ff0200720c */ /* 0x002fda0003f05270 */
[----:B------:R-:W-:Y:S05]  /*2dd0*/  @P0 BRA `(.L_x_56) ;  /* 0x0000000400080947 */ /* 0x000fea0003800000 */
[----:B------:R-:W-:Y:S02]  /*2de0*/  UISETP.NE.U32.AND UP0, UPT, UR5, 0x1, UPT ;  /* 0x000000010500788c */ /* 0x000fe4000bf05070 */
[----:B------:R-:W-:-:S07]  /*2df0*/  UIADD3 UR8, UPT, UPT, UR6, 0x8, URZ ;  /* 0x0000000806087890 */ /* 0x000fce000fffe0ff */
[----:B------:R-:W-:Y:S05]  /*2e00*/  BRA.U !UP0, `(.L_x_57) ;  /* 0x00000001089c7547 */ /* 0x000fea000b800000 */
[----:B------:R-:W-:Y:S01]  /*2e10*/  ELECT P0, URZ, PT ;  /* 0x0000000000ff782f */ /* 0x000fe20003800000 */
[----:B------:R-:W-:-:S12]  /*2e20*/  BSSY B0, `(.L_x_57) ;  /* 0x0000025000007945 */ /* 0x000fd80003800000 */
[----:B------:R-:W-:Y:S05]  /*2e30*/  @!P0 BRA `(.L_x_58) ;  /* 0x00000000008c8947 */ /* 0x000fea0003800000 */
[----:B------:R-:W-:-:S05]  /*2e40*/  UMOV UR7, 0x10 ;  /* 0x0000001000077882 */ /* 0x000fca0000000000 */
[----:B------:R-:W-:Y:S04]  /*2e50*/  DEPBAR.LE SB1, 0x36 ;  /* 0x00009d800000791a */ /* 0x000fe80000000000 */
[----:B------:R-:W1:Y:S02]  /*2e60*/  UTCATOMSWS.2CTA.FIND_AND_SET.ALIGN UP1, UR7, UR7 ;  /* 0x00000007000775e3 */ /* 0x000e640008220800 */
[----:B-1----:R-:W-:Y:S01]  /*2e70*/  MOV R11, UR7 ;  /* 0x00000007000b7c02 */ /* 0x002fe20008000f00 */
[----:B------:R-:W-:Y:S06]  /*2e80*/  BRA.U UP1, `(.L_x_59) ;  /* 0x0000000101187547 */ /* 0x000fec000b800000 */
.L_x_60:
[----:B------:R-:W-:Y:S05]  /*2e90*/  NANOSLEEP 0x64 ;  /* 0x000000640000795d */ /* 0x000fea0003800000 */
[----:B------:R-:W-:-:S05]  /*2ea0*/  UMOV UR7, 0x10 ;  /* 0x0000001000077882 */ /* 0x000fca0000000000 */
[----:B------:R-:W-:Y:S04]  /*2eb0*/  DEPBAR.LE SB1, 0x36 ;  /* 0x00009d800000791a */ /* 0x000fe80000000000 */
[----:B------:R-:W1:Y:S02]  /*2ec0*/  UTCATOMSWS.2CTA.FIND_AND_SET.ALIGN UP1, UR7, UR7 ;  /* 0x00000007000775e3 */ /* 0x000e640008220800 */
[----:B-1----:R-:W-:Y:S01]  /*2ed0*/  MOV R11, UR7 ;  /* 0x00000007000b7c02 */ /* 0x002fe20008000f00 */
[----:B------:R-:W-:Y:S05]  /*2ee0*/  BRA.U !UP1, `(.L_x_60) ;  /* 0xfffffffd09e87547 */ /* 0x000fea000b83ffff */
.L_x_59:
[----:B------:R-:W1:Y:S01]  /*2ef0*/  LDS R5, [UR6+0x10] ;  /* 0x00001006ff057984 */ /* 0x000e620008000800 */
[----:B------:R-:W-:Y:S01]  /*2f00*/  IMAD.U32 R3, RZ, RZ, UR37 ;  /* 0x00000025ff037e24 */ /* 0x000fe2000f8e00ff */
[----:B------:R-:W-:-:S03]  /*2f10*/  MOV R2, UR4 ;  /* 0x0000000400027c02 */ /* 0x000fc60008000f00 */
[----:B------:R-:W-:Y:S01]  /*2f20*/  VIADD R3, R3, 0x110 ;  /* 0x0000011003037836 */ /* 0x000fe20000000000 */
[----:B-1----:R-:W-:-:S04]  /*2f30*/  SHF.L.U32 R5, R5, 0x1f, RZ ;  /* 0x0000001f05057819 */ /* 0x002fc800000006ff */
[----:B------:R-:W1:Y:S02]  /*2f40*/  SYNCS.PHASECHK.TRANS64.TRYWAIT P0, [UR6+0x8], R5 ;  /* 0x00000805ff0075a7 */ /* 0x000e640008001106 */
[----:B-1----:R-:W-:Y:S05]  /*2f50*/  @P0 BRA `(.L_x_61) ;  /* 0x0000000000080947 */ /* 0x002fea0003800000 */
[----:B------:R-:W1:Y:S02]  /*2f60*/  SYNCS.PHASECHK.TRANS64.TRYWAIT P0, [UR6+0x8], R5 ;  /* 0x00000805ff0075a7 */ /* 0x000e640008001106 */
[----:B-1----:R-:W-:Y:S05]  /*2f70*/  @!P0 BRA `(.L_x_62) ;  /* 0x0000003800e48947 */ /* 0x002fea0003800000 */
.L_x_61:
[----:B-1----:R-:W-:Y:S01]  /*2f80*/  HFMA2 R4, -RZ, RZ, 0, 5.9604644775390625e-08 ;  /* 0x00000001ff047431 */ /* 0x002fe200000001ff */
[----:B------:R-:W-:Y:S01]  /*2f90*/  UPRMT UR7, UR4, 0x654, UR8 ;  /* 0x0000065404077896 */ /* 0x000fe20008000008 */
[----:B------:R-:W-:Y:S01]  /*2fa0*/  IMAD.MOV.U32 R6, RZ, RZ, 0xffff ;  /* 0x0000ffffff067424 */ /* 0x000fe200078e00ff */
[----:B------:R-:W-:Y:S01]  /*2fb0*/  PRMT R2, R2, 0x654, R3 ;  /* 0x0000065402027816 */ /* 0x000fe20000000003 */
[----:B------:R-:W-:Y:S02]  /*2fc0*/  IMAD.MOV.U32 R5, RZ, RZ, 0x4 ;  /* 0x00000004ff057424 */ /* 0x000fe400078e00ff */
[----:B------:R-:W-:Y:S01]  /*2fd0*/  IMAD.SHL.U32 R9, R11, 0x20, RZ ;  /* 0x000000200b097824 */ /* 0x000fe200078e00ff */
[----:B------:R-:W-:Y:S02]  /*2fe0*/  MOV R3, UR7 ;  /* 0x0000000700037c02 */ /* 0x000fe40008000f00 */
[-C--:B------:R-:W-:Y:S01]  /*2ff0*/  SHF.L.U32 R7, R6, R11.reuse, RZ ;  /* 0x0000000b06077219 */ /* 0x080fe200000006ff */
[----:B------:R1:W-:Y:S01]  /*3000*/  SYNCS.ARRIVE.TRANS64.RED RZ, [UR7], R5 ;  /* 0x00000005ffff79a7 */ /* 0x0003e20008000407 */
[----:B------:R-:W-:Y:S01]  /*3010*/  SHF.L.U32 R6, R4, R11, RZ ;  /* 0x0000000b04067219 */ /* 0x000fe200000006ff */
[----:B------:R1:W-:Y:S04]  /*3020*/  STS [UR37+0x110], R9 ;  /* 0x00011009ff007988 */ /* 0x0003e80008000825 */
[----:B------:R1:W-:Y:S04]  /*3030*/  STAS [R2.64], R11 ;  /* 0x0000000b02007dbd */ /* 0x0003e8000c0008ff */
[----:B------:R1:W-:Y:S04]  /*3040*/  ATOMS.OR RZ, [UR6+0x14], R7 ;  /* 0x00001407ffff798c */ /* 0x0003e8000b000006 */
[----:B------:R1:W-:Y:S04]  /*3050*/  ATOMS.OR RZ, [UR6+0x18], R6 ;  /* 0x00001806ffff798c */ /* 0x0003e8000b000006 */
[----:B------:R1:W-:Y:S02]  /*3060*/  ATOMS.XOR RZ, [UR6+0x10], R4 ;  /* 0x00001004ffff798c */ /* 0x0003e4000b800006 */
.L_x_58:
[----:B------:R-:W-:Y:S05]  /*3070*/  BSYNC B0 ;  /* 0x0000000000007941 */ /* 0x000fea0003800000 */
.L_x_57:
[----:B------:R-:W-:Y:S05]  /*3080*/  BRA.U UP0, `(.L_x_63) ;  /* 0x00000001006c7547 */ /* 0x000fea000b800000 */
[----:B------:R-:W-:-:S03]  /*3090*/  UMOV UR7, 0xffffffff ;  /* 0xffffffff00077882 */ /* 0x000fc60000000000 */
[----:B------:R-:W-:Y:S05]  /*30a0*/  BRA.DIV UR7, `(.L_x_64) ;  /* 0x0000003a07b07947 */ /* 0x000fea000b800000 */
[----:B------:R-:W-:-:S13]  /*30b0*/  ELECT P6, URZ, PT ;  /* 0x0000000000ff782f */ /* 0x000fda00038c0000 */
.L_x_130:
[----:B------:R-:W-:Y:S05]  /*30c0*/  @!P6 BRA `(.L_x_63) ;  /* 0x00000000005ce947 */ /* 0x000fea0003800000 */
[----:B-1----:R-:W1:Y:S02]  /*30d0*/  LDS R3, [UR6+0x10] ;  /* 0x00001006ff037984 */ /* 0x002e640008000800 */
[----:B-1----:R-:W-:-:S04]  /*30e0*/  SHF.L.U32 R3, R3, 0x1f, RZ ;  /* 0x0000001f03037819 */ /* 0x002fc800000006ff */
[----:B------:R-:W1:Y:S02]  /*30f0*/  SYNCS.PHASECHK.TRANS64.TRYWAIT P0, [UR6+0x8], R3 ;  /* 0x00000803ff0075a7 */ /* 0x000e640008001106 */
[----:B-1----:R-:W-:Y:S05]  /*3100*/  @P0 BRA `(.L_x_65) ;  /* 0x0000000000080947 */ /* 0x002fea0003800000 */
[----:B------:R-:W1:Y:S02]  /*3110*/  SYNCS.PHASECHK.TRANS64.TRYWAIT P0, [UR6+0x8], R3 ;  /* 0x00000803ff0075a7 */ /* 0x000e640008001106 */
[----:B-1----:R-:W-:Y:S05]  /*3120*/  @!P0 BRA `(.L_x_66) ;  /* 0x0000003800b08947 */ /* 0x002fea0003800000 */
.L_x_65:
[----:B------:R-:W2:Y:S01]  /*3130*/  LDS R5, [UR37+0x110] ;  /* 0x00011025ff057984 */ /* 0x000ea20008000800 */
[----:B-1----:R-:W-:Y:S02]  /*3140*/  HFMA2 R2, -RZ, RZ, 0, 5.9604644775390625e-08 ;  /* 0x00000001ff027431 */ /* 0x002fe400000001ff */
[----:B------:R-:W-:Y:S01]  /*3150*/  IMAD.MOV.U32 R3, RZ, RZ, 0xffff ;  /* 0x0000ffffff037424 */ /* 0x000fe200078e00ff */
[----:B------:R-:W-:Y:S01]  /*3160*/  UPRMT UR7, UR4, 0x654, UR8 ;  /* 0x0000065404077896 */ /* 0x000fe20008000008 */
[----:B--2---:R-:W-:-:S03]  /*3170*/  IMAD.SHL.U32 R4, R5, 0x20, RZ ;  /* 0x0000002005047824 */ /* 0x004fc600078e00ff */
[-C--:B------:R-:W-:Y:S02]  /*3180*/  SHF.L.U32 R3, R3, R5.reuse, RZ ;  /* 0x0000000503037219 */ /* 0x080fe400000006ff */
[----:B------:R-:W-:Y:S01]  /*3190*/  SHF.L.U32 R5, R2, R5, RZ ;  /* 0x0000000502057219 */ /* 0x000fe200000006ff */
[----:B------:R2:W-:Y:S04]  /*31a0*/  STS [UR37+0x110], R4 ;  /* 0x00011004ff007988 */ /* 0x0005e80008000825 */
[----:B------:R2:W-:Y:S04]  /*31b0*/  ATOMS.OR RZ, [UR6+0x14], R3 ;  /* 0x00001403ffff798c */ /* 0x0005e8000b000006 */
[----:B------:R2:W-:Y:S01]  /*31c0*/  ATOMS.OR RZ, [UR6+0x18], R5 ;  /* 0x00001805ffff798c */ /* 0x0005e2000b000006 */
[----:B------:R-:W-:Y:S03]  /*31d0*/  SYNCS.ARRIVE.TRANS64.RED.A1T0 RZ, [UR7], RZ ;  /* 0x000000ffffff79a7 */ /* 0x000fe60008100407 */
[----:B------:R2:W-:Y:S01]  /*31e0*/  ATOMS.XOR RZ, [UR6+0x10], R2 ;  /* 0x00001002ffff798c */ /* 0x0005e2000b800006 */
[----:B------:R-:W-:Y:S05]  /*31f0*/  BRA `(.L_x_63) ;  /* 0x0000000000107947 */ /* 0x000fea0003800000 */
.L_x_56:
[----:B------:R-:W-:-:S05]  /*3200*/  MOV R2, 0xffffffff ;  /* 0xffffffff00027802 */ /* 0x000fca0000000f00 */
[----:B------:R1:W-:Y:S02]  /*3210*/  STS [UR37+0x110], R2 ;  /* 0x00011002ff007988 */ /* 0x0003e40008000825 */
[----:B-1----:R-:W-:Y:S02]  /*3220*/  MOV R2, 0x3240 ;  /* 0x0000324000027802 */ /* 0x002fe40000000f00 */
[----:B-----5:R-:W-:Y:S05]  /*3230*/  CALL.REL.NOINC `($__internal_1_$__cuda_sm10x_tcgen05_guardrail_trap_phase_invalid_during_alloc) ;  /* 0x0000003c00b87944 */ /* 0x020fea0003c00000 */
.L_x_63:
[----:B------:R-:W-:Y:S05]  /*3240*/  WARPSYNC.ALL ;  /* 0x0000000000007948 */ /* 0x000fea0003800000 */
[----:B------:R-:W3:Y:S01]  /*3250*/  S2UR UR8, SR_CgaCtaId ;  /* 0x00000000000879c3 */ /* 0x000ee20000008800 */
[----:B------:R-:W-:Y:S01]  /*3260*/  UMOV UR6, 0x400 ;  /* 0x0000040000067882 */ /* 0x000fe20000000000 */
[----:B------:R-:W-:-:S06]  /*3270*/  NOP ;  /* 0x0000000000007918 */ /* 0x000fcc0000000000 */
[----:B------:R-:W-:Y:S06]  /*3280*/  BAR.ARV 0x6, 0xa0 ;  /* 0x0182800000007b1d */ /* 0x000fec0000002000 */
[----:B------:R-:W-:Y:S01]  /*3290*/  LOP3.LUT R0, R0, 0xffff, RZ, 0xc0, !PT ;  /* 0x0000ffff00007812 */ /* 0x000fe200078ec0ff */
[----:B-1----:R-:W-:Y:S01]  /*32a0*/  IMAD.MOV.U32 R9, RZ, RZ, 0x1 ;  /* 0x00000001ff097424 */ /* 0x002fe200078e00ff */
[----:B------:R-:W-:Y:S01]  /*32b0*/  LOP3.LUT R8, R8, 0xffff, RZ, 0xc0, !PT ;  /* 0x0000ffff08087812 */ /* 0x000fe200078ec0ff */
[----:B------:R-:W-:Y:S01]  /*32c0*/  UMOV UR22, URZ ;  /* 0x000000ff00167c82 */ /* 0x000fe20008000000 */
[----:B------:R-:W-:Y:S01]  /*32d0*/  R2UR UR12, R0 ;  /* 0x00000000000c72ca */ /* 0x000fe200000e0000 */
[----:B------:R-:W-:Y:S01]  /*32e0*/  UMOV UR21, URZ ;  /* 0x000000ff00157c82 */ /* 0x000fe20008000000 */
[----:B------:R-:W-:Y:S01]  /*32f0*/  R2UR UR13, R8 ;  /* 0x00000000080d72ca */ /* 0x000fe200000e0000 */
[----:B------:R-:W-:Y:S01]  /*3300*/  IMAD.MOV.U32 R8, RZ, RZ, RZ ;  /* 0x000000ffff087224 */ /* 0x000fe200078e00ff */
[----:B------:R-:W-:-:S02]  /*3310*/  UISETP.NE.AND UP2, UPT, UR5, URZ, UPT ;  /* 0x000000ff0500728c */ /* 0x000fc4000bf45270 */
[----:B---3--:R-:W-:Y:S01]  /*3320*/  ULEA UR8, UR8, UR6, 0x18 ;  /* 0x0000000608087291 */ /* 0x008fe2000f8ec0ff */
[----:B------:R-:W1:Y:S03]  /*3330*/  LDCU UR6, c[0x0][0x38c] ;  /* 0x00007180ff0677ac */ /* 0x000e660008000800 */
[----:B------:R-:W-:Y:S02]  /*3340*/  UIADD3 UR14, UPT, UPT, UR8, 0x2400, URZ ;  /* 0x00002400080e7890 */ /* 0x000fe4000fffe0ff */
[----:B------:R-:W-:-:S03]  /*3350*/  UIADD3 UR15, UPT, UPT, UR8, 0x4400, URZ ;  /* 0x00004400080f7890 */ /* 0x000fc6000fffe0ff */
[----:B--2---:R-:W2:Y:S01]  /*3360*/  LDS R2, [UR8+0x110] ;  /* 0x00011008ff027984 */ /* 0x004ea20008000800 */
[----:B------:R-:W-:Y:S02]  /*3370*/  USHF.R.U32.HI UR14, URZ, 0x4, UR14 ;  /* 0x00000004ff0e7899 */ /* 0x000fe4000801160e */
[----:B------:R-:W-:Y:S02]  /*3380*/  USHF.R.U32.HI UR15, URZ, 0x4, UR15 ;  /* 0x00000004ff0f7899 */ /* 0x000fe4000801160f */
[----:B------:R-:W-:Y:S02]  /*3390*/  ULOP3.LUT UR14, UR14, 0x3fff, URZ, 0xc0, !UPT ;  /* 0x00003fff0e0e7892 */ /* 0x000fe4000f8ec0ff */
[----:B------:R-:W-:Y:S02]  /*33a0*/  ULOP3.LUT UR15, UR15, 0x3fff, URZ, 0xc0, !UPT ;  /* 0x00003fff0f0f7892 */ /* 0x000fe4000f8ec0ff */
[----:B------:R-:W-:Y:S02]  /*33b0*/  ULOP3.LUT UR14, UR14, 0x10000, URZ, 0xfc, !UPT ;  /* 0x000100000e0e7892 */ /* 0x000fe4000f8efcff */
[----:B-1----:R-:W-:-:S02]  /*33c0*/  UIADD3 UR6, UPT, UPT, UR6, 0x1f, URZ ;  /* 0x0000001f06067890 */ /* 0x002fc4000fffe0ff */
[----:B------:R-:W-:Y:S02]  /*33d0*/  ULOP3.LUT UR15, UR15, 0x10000, URZ, 0xfc, !UPT ;  /* 0x000100000f0f7892 */ /* 0x000fe4000f8efcff */
[----:B------:R-:W-:Y:S01]  /*33e0*/  USHF.R.S32.HI UR7, URZ, 0x1f, UR6 ;  /* 0x0000001fff077899 */ /* 0x000fe20008011406 */
[----:B------:R-:W-:Y:S01]  /*33f0*/  UMOV UR20, URZ ;  /* 0x000000ff00147c82 */ /* 0x000fe20008000000 */
[----:B------:R-:W-:Y:S02]  /*3400*/  UMOV UR26, 0x0 ;  /* 0x00000000001a7882 */ /* 0x000fe40000000000 */
[----:B------:R-:W-:Y:S01]  /*3410*/  ULEA.HI UR7, UR7, UR6, URZ, 0x5 ;  /* 0x0000000607077291 */ /* 0x000fe2000f8f28ff */
[----:B------:R-:W-:-:S03]  /*3420*/  UMOV UR27, 0x8100490 ;  /* 0x08100490001b7882 */ /* 0x000fc60000000000 */
[----:B------:R-:W-:-:S04]  /*3430*/  USHF.R.S32.HI UR7, URZ, 0x5, UR7 ;  /* 0x00000005ff077899 */ /* 0x000fc80008011407 */
[----:B------:R-:W-:-:S04]  /*3440*/  UISETP.LT.AND UP0, UPT, UR7, 0x1, UPT ;  /* 0x000000010700788c */ /* 0x000fc8000bf01270 */
[----:B------:R-:W-:Y:S01]  /*3450*/  USEL UR23, UR7, 0x1, !UP0 ;  /* 0x0000000107177887 */ /* 0x000fe2000c000000 */
[----:B--2---:R-:W-:Y:S02]  /*3460*/  R2UR UR24, R2 ;  /* 0x00000000021872ca */ /* 0x004fe400000e0000 */
[----:B------:R-:W-:-:S13]  /*3470*/  CS2R R2, SRZ ;  /* 0x0000000000027805 */ /* 0x000fda000001ff00 */
.L_x_74:
[C---:B------:R-:W-:Y:S02]  /*3480*/  LEA R0, R8.reuse, UR8, 0x3 ;  /* 0x0000000808007c11 */ /* 0x040fe4000f8e18ff */
[----:B------:R-:W-:Y:S02]  /*3490*/  SHF.L.U32 R5, R3, 0x1f, RZ ;  /* 0x0000001f03057819 */ /* 0x000fe400000006ff */
[----:B------:R-:W-:Y:S02]  /*34a0*/  LEA R4, R8, UR8, 0x4 ;  /* 0x0000000808047c11 */ /* 0x000fe4000f8e20ff */
[----:B------:R-:W1:Y:S02]  /*34b0*/  SYNCS.PHASECHK.TRANS64.TRYWAIT P0, [R0+URZ+0x60], R5 ;  /* 0x00006005000075a7 */ /* 0x000e6400080011ff */
[----:B-1-34-:R-:W-:Y:S05]  /*34c0*/  @!P0 BRA `(.L_x_67) ;  /* 0x0000003400e08947 */ /* 0x01afea0003800000 */
.L_x_131:
[----:B-1----:R-:W1:Y:S01]  /*34d0*/  LDS.128 R4, [R4+0xf0] ;  /* 0x0000f00004047984 */ /* 0x002e620000000c00 */
[----:B------:R-:W-:Y:S02]  /*34e0*/  VIADD R0, R0, 0x70 ;  /* 0x0000007000007836 */ /* 0x000fe40000000000 */
[----:B------:R-:W-:Y:S01]  /*34f0*/  VIADD R8, R8, 0x1 ;  /* 0x0000000108087836 */ /* 0x000fe20000000000 */
[----:B------:R-:W-:Y:S01]  /*3500*/  @!PT LDS RZ, [RZ] ;  /* 0x00000000fffff984 */ /* 0x000fe20000000800 */
[----:B------:R-:W-:Y:S01]  /*3510*/  @!PT LDS RZ, [RZ] ;  /* 0x00000000fffff984 */ /* 0x000fe20000000800 */
[----:B------:R-:W-:Y:S01]  /*3520*/  @!PT LDS RZ, [RZ] ;  /* 0x00000000fffff984 */ /* 0x000fe20000000800 */
[----:B------:R-:W-:Y:S01]  /*3530*/  @!PT LDS RZ, [RZ] ;  /* 0x00000000fffff984 */ /* 0x000fe20000000800 */
[----:B------:R2:W-:Y:S06]  /*3540*/  MEMBAR.ALL.CTA ;  /* 0x0000000000007992 */ /* 0x0005ec0000008000 */
[----:B--2---:R-:W2:Y:S01]  /*3550*/  FENCE.VIEW.ASYNC.S ;  /* 0x00000000000073c6 */ /* 0x004ea20000000000 */
[----:B------:R-:W-:-:S04]  /*3560*/  PRMT R0, RZ, 0x654, R0 ;  /* 0x00000654ff007816 */ /* 0x000fc80000000000 */
[----:B--2---:R2:W-:Y:S01]  /*3570*/  SYNCS.ARRIVE.TRANS64.RED.A1T0 RZ, [R0+URZ], RZ ;  /* 0x000000ff00ff79a7 */ /* 0x0045e200081004ff */
[----:B-1----:R-:W-:Y:S01]  /*3580*/  LOP3.LUT P1, RZ, R6, 0x1, RZ, 0xc0, !PT ;  /* 0x0000000106ff7812 */ /* 0x002fe2000782c0ff */
[----:B--2---:R-:W-:-:S12]  /*3590*/  BRA.U UP2, `(.L_x_68) ;  /* 0x0000000102cc7547 */ /* 0x004fd8000b800000 */
[----:B------:R-:W1:Y:S01]  /*35a0*/  LDCU UR6, c[0x0][0x38c] ;  /* 0x00007180ff0677ac */ /* 0x000e620008000800 */
[----:B------:R-:W-:Y:S02]  /*35b0*/  PLOP3.LUT P2, PT, PT, PT, PT, 0x80, 0x8 ;  /* 0x000000000008781c */ /* 0x000fe40003f4f070 */
[----:B------:R-:W-:Y:S01]  /*35c0*/  SHF.L.U32 R5, R9, 0x1f, RZ ;  /* 0x0000001f09057819 */ /* 0x000fe200000006ff */
[----:B------:R-:W-:Y:S02]  /*35d0*/  ULEA UR11, UR22, UR8, 0x3 ;  /* 0x00000008160b7291 */ /* 0x000fe4000f8e18ff */
[----:B-1----:R-:W-:-:S06]  /*35e0*/  UISETP.GE.AND UP0, UPT, UR6, 0x1, UPT ;  /* 0x000000010600788c */ /* 0x002fcc000bf06270 */
[----:B------:R-:W-:-:S05]  /*35f0*/  PLOP3.LUT P0, PT, PT, PT, UP0, 0x80, 0x8 ;  /* 0x000000000008781c */ /* 0x000fca0003f0f008 */
[----:B------:R-:W-:-:S08]  /*3600*/  @UP0 ULEA UR6, UR21, UR8, 0x3 ;  /* 0x0000000815060291 */ /* 0x000fd0000f8e18ff */
[----:B------:R-:W-:-:S04]  /*3610*/  @P0 SHF.L.U32 R0, R2, 0x1f, RZ ;  /* 0x0000001f02000819 */ /* 0x000fc800000006ff */
[----:B------:R1:W2:Y:S01]  /*3620*/  @P0 SYNCS.PHASECHK.TRANS64.TRYWAIT P2, [UR6], R0 ;  /* 0x00000000ff0005a7 */ /* 0x0002a20008041106 */
[----:B------:R-:W3:Y:S02]  /*3630*/  SYNCS.PHASECHK.TRANS64.TRYWAIT P0, [UR11+0xa0], R5 ;  /* 0x0000a005ff0075a7 */ /* 0x000ee4000800110b */
[----:B-123--:R-:W-:Y:S05]  /*3640*/  @!P0 BRA `(.L_x_69) ;  /* 0x0000003400948947 */ /* 0x00efea0003800000 */
.L_x_133:
[----:B------:R-:W-:Y:S01]  /*3650*/  UMOV UR19, UR20 ;  /* 0x0000001400137c82 */ /* 0x000fe20008000000 */
[----:B------:R-:W-:Y:S05]  /*3660*/  BRA.U !UP0, `(.L_x_70) ;  /* 0x0000000108887547 */ /* 0x000fea000b800000 */
[----:B------:R-:W-:Y:S02]  /*3670*/  UIADD3 UR19, UPT, UPT, UR23, UR20, URZ ;  /* 0x0000001417137290 */ /* 0x000fe4000fffe0ff */
[----:B------:R-:W-:Y:S02]  /*3680*/  ULEA UR10, UR22, UR24, 0x5 ;  /* 0x00000018160a7291 */ /* 0x000fe4000f8e28ff */
[----:B------:R-:W-:Y:S01]  /*3690*/  UPLOP3.LUT UP3, UPT, UPT, UPT, UPT, 0x40, 0x4 ;  /* 0x000000000004789c */ /* 0x000fe20003f6e870 */
[----:B------:R-:W-:Y:S01]  /*36a0*/  UMOV UR18, UR7 ;  /* 0x0000000700127c82 */ /* 0x000fe20008000000 */
[----:B------:R-:W-:-:S09]  /*36b0*/  UMOV UR17, UR21 ;  /* 0x0000001500117c82 */ /* 0x000fd20008000000 */
.L_x_73:
[----:B--2---:R-:W-:Y:S01]  /*36c0*/  ULEA UR9, UR17, UR8, 0x3 ;  /* 0x0000000811097291 */ /* 0x004fe2000f8e18ff */
[----:B---3--:R-:W-:Y:S11]  /*36d0*/  @P2 BRA `(.L_x_71) ;  /* 0x00000000000c2947 */ /* 0x008ff60003800000 */
[----:B-1----:R-:W-:Y:S04]  /*36e0*/  SHF.L.U32 R5, R2, 0x1f, RZ ;  /* 0x0000001f02057819 */ /* 0x002fe800000006ff */
[----:B------:R-:W1:Y:S02]  /*36f0*/  SYNCS.PHASECHK.TRANS64.TRYWAIT P0, [UR9], R5 ;  /* 0x00000005ff0075a7 */ /* 0x000e640008001109 */
[----:B-1----:R-:W-:Y:S05]  /*3700*/  @!P0 BRA `(.L_x_72) ;  /* 0x00000034007c8947 */ /* 0x002fea0003800000 */
.L_x_71:
[----:B------:R-:W-:Y:S01]  /*3710*/  UISETP.NE.AND UP0, UPT, UR18, 0x1, UPT ;  /* 0x000000011200788c */ /* 0x000fe2000bf05270 */
[----:B------:R-:W-:Y:S01]  /*3720*/  PLOP3.LUT P2, PT, PT, PT, PT, 0x80, 0x8 ;  /* 0x000000000008781c */ /* 0x000fe20003f4f070 */
[----:B------:R-:W-:Y:S02]  /*3730*/  UIADD3 UR21, UPT, UPT, UR17, 0x1, URZ ;  /* 0x0000000111157890 */ /* 0x000fe4000fffe0ff */
[----:B------:R-:W-:Y:S02]  /*3740*/  ULEA UR28, UR17, UR15, 0x6 ;  /* 0x0000000f111c7291 */ /* 0x000fe4000f8e30ff */
[----:B------:R-:W-:Y:S01]  /*3750*/  UISETP.NE.AND UP1, UPT, UR21, 0x4, UPT ;  /* 0x000000041500788c */ /* 0x000fe2000bf25270 */
[----:B------:R-:W-:Y:S01]  /*3760*/  PLOP3.LUT P0, PT, PT, PT, UP0, 0x80, 0x8 ;  /* 0x000000000008781c */ /* 0x000fe20003f0f008 */
[----:B------:R-:W-:Y:S02]  /*3770*/  ULEA UR30, UR17, UR14, 0x7 ;  /* 0x0000000e111e7291 */ /* 0x000fe4000f8e38ff */
[----:B------:R-:W-:Y:S02]  /*3780*/  USEL UR16, URZ, 0x1, UP1 ;  /* 0x00000001ff107887 */ /* 0x000fe40008800000 */
[----:B------:R-:W-:Y:S02]  /*3790*/  USEL UR21, UR21, URZ, UP1 ;  /* 0x000000ff15157287 */ /* 0x000fe40008800000 */
[----:B------:R-:W-:Y:S02]  /*37a0*/  UIADD3 UR9, UPT, UPT, UR9, 0x20, URZ ;  /* 0x0000002009097890 */ /* 0x000fe4000fffe0ff */
[----:B------:R-:W-:Y:S01]  /*37b0*/  @UP0 ULEA UR6, UR21, UR8, 0x3 ;  /* 0x0000000815060291 */ /* 0x000fe2000f8e18ff */
[----:B------:R-:W-:Y:S01]  /*37c0*/  LOP3.LUT R2, R2, UR16, RZ, 0x3c, !PT ;  /* 0x0000001002027c12 */ /* 0x000fe2000f8e3cff */
[----:B------:R-:W-:Y:S01]  /*37d0*/  UMOV UR29, 0xc0004010 ;  /* 0xc0004010001d7882 */ /* 0x000fe20000000000 */
[----:B------:R-:W-:Y:S01]  /*37e0*/  UMOV UR31, 0xc0004010 ;  /* 0xc0004010001f7882 */ /* 0x000fe20000000000 */
[----:B------:R-:W-:Y:S01]  /*37f0*/  UIADD3 UR20, UPT, UPT, UR20, 0x1, URZ ;  /* 0x0000000114147890 */ /* 0x000fe2000fffe0ff */
[----:B-1----:R-:W-:Y:S01]  /*3800*/  @P0 SHF.L.U32 R0, R2, 0x1f, RZ ;  /* 0x0000001f02000819 */ /* 0x002fe200000006ff */
[----:B------:R-:W-:Y:S02]  /*3810*/  UIADD3 UR18, UPT, UPT, UR18, -0x1, URZ ;  /* 0xffffffff12127890 */ /* 0x000fe4000fffe0ff */
[----:B------:R-:W-:Y:S01]  /*3820*/  UISETP.NE.AND UP0, UPT, UR20, UR19, UPT ;  /* 0x000000131400728c */ /* 0x000fe2000bf05270 */
[----:B------:R2:W3:Y:S01]  /*3830*/  @P0 SYNCS.PHASECHK.TRANS64.TRYWAIT P2, [UR6], R0 ;  /* 0x00000000ff0005a7 */ /* 0x0004e20008041106 */
[----:B------:R2:W-:Y:S01]  /*3840*/  UTCQMMA.2CTA gdesc[UR30], gdesc[UR28], tmem[UR10], tmem[UR26], idesc[UR27], UP3 ;  /* 0x00ff1a1c1e0075ea */ /* 0x0005e20009a0030a */
[----:B------:R-:W-:Y:S01]  /*3850*/  UPLOP3.LUT UP3, UPT, UPT, UPT, UPT, 0x80, 0x8 ;  /* 0x000000000008789c */ /* 0x000fe20003f6f070 */
[----:B------:R2:W-:Y:S01]  /*3860*/  UTCBAR.2CTA.MULTICAST [UR9], URZ, UR13 ;  /* 0x000000ff090073e9 */ /* 0x0005e2000820080d */
[----:B------:R-:W-:Y:S04]  /*3870*/  UMOV UR17, UR21 ;  /* 0x0000001500117c82 */ /* 0x000fe80008000000 */
[----:B------:R-:W-:Y:S05]  /*3880*/  BRA.U UP0, `(.L_x_73) ;  /* 0xfffffffd008c7547 */ /* 0x000fea000b83ffff */
.L_x_70:
[----:B------:R-:W-:Y:S01]  /*3890*/  UIADD3 UR11, UPT, UPT, UR11, 0x80, URZ ;  /* 0x000000800b0b7890 */ /* 0x000fe2000fffe0ff */
[----:B------:R-:W-:-:S08]  /*38a0*/  UMOV UR20, UR19 ;  /* 0x0000001300147c82 */ /* 0x000fd00008000000 */
[----:B------:R4:W-:Y:S01]  /*38b0*/  UTCBAR.2CTA.MULTICAST [UR11], URZ, UR12 ;  /* 0x000000ff0b0073e9 */ /* 0x0009e2000820080c */
[----:B------:R-:W-:Y:S02]  /*38c0*/  NOP ;  /* 0x0000000000007918 */ /* 0x000fe40000000000 */
.L_x_68:
[----:B------:R-:W-:Y:S01]  /*38d0*/  UIADD3 UR22, UPT, UPT, UR22, 0x1, URZ ;  /* 0x0000000116167890 */ /* 0x000fe2000fffe0ff */
[----:B------:R-:W-:-:S03]  /*38e0*/  ISETP.NE.AND P0, PT, R8, 0x2, PT ;  /* 0x000000020800780c */ /* 0x000fc60003f05270 */
[----:B------:R-:W-:Y:S01]  /*38f0*/  UISETP.NE.AND UP0, UPT, UR22, 0x4, UPT ;  /* 0x000000041600788c */ /* 0x000fe2000bf05270 */
[----:B-12---:R-:W-:Y:S02]  /*3900*/  SEL R0, RZ, 0x1, P0 ;  /* 0x00000001ff007807 */ /* 0x006fe40000000000 */
[----:B------:R-:W-:Y:S01]  /*3910*/  SEL R8, R8, RZ, P0 ;  /* 0x000000ff08087207 */ /* 0x000fe20000000000 */
[----:B------:R-:W-:Y:S01]  /*3920*/  USEL UR6, URZ, 0x1, UP0 ;  /* 0x00000001ff067887 */ /* 0x000fe20008000000 */
[----:B------:R-:W-:Y:S01]  /*3930*/  LOP3.LUT R3, R3, R0, RZ, 0x3c, !PT ;  /* 0x0000000003037212 */ /* 0x000fe200078e3cff */
[----:B------:R-:W-:-:S04]  /*3940*/  USEL UR22, UR22, URZ, UP0 ;  /* 0x000000ff16167287 */ /* 0x000fc80008000000 */
[----:B------:R-:W-:Y:S01]  /*3950*/  LOP3.LUT R9, R9, UR6, RZ, 0x3c, !PT ;  /* 0x0000000609097c12 */ /* 0x000fe2000f8e3cff */
[----:B------:R-:W-:Y:S07]  /*3960*/  @P1 BRA `(.L_x_74) ;  /* 0xfffffff800c41947 */ /* 0x000fee000383ffff */
[----:B------:R-:W1:Y:S01]  /*3970*/  S2UR UR6, SR_CgaCtaId ;  /* 0x00000000000679c3 */ /* 0x000e620000008800 */
[----:B------:R-:W-:Y:S01]  /*3980*/  ELECT P0, URZ, PT ;  /* 0x0000000000ff782f */ /* 0x000fe20003800000 */
[----:B------:R-:W-:Y:S01]  /*3990*/  HFMA2 R0, -RZ, RZ, 0, 5.9604644775390625e-08 ;  /* 0x00000001ff007431 */ /* 0x000fe200000001ff */
[----:B------:R-:W-:-:S05]  /*39a0*/  UMOV UR7, 0x40 ;  /* 0x0000004000077882 */ /* 0x000fca0000000000 */
[----:B------:R-:W-:Y:S01]  /*39b0*/  UVIRTCOUNT.DEALLOC.SMPOOL 0x80 ;  /* 0x000000800000784c */ /* 0x000fe20000000000 */
[----:B------:R-:W-:Y:S02]  /*39c0*/  UISETP.NE.AND UP0, UPT, UR5, URZ, UPT ;  /* 0x000000ff0500728c */ /* 0x000fe4000bf05270 */
[----:B-1----:R-:W-:-:S09]  /*39d0*/  ULEA UR6, UR6, UR7, 0x18 ;  /* 0x0000000706067291 */ /* 0x002fd2000f8ec0ff */
[----:B------:R1:W-:Y:S01]  /*39e0*/  @P0 STS.U8 [UR6+0x1c], R0 ;  /* 0x00001c00ff000988 */ /* 0x0003e20008000006 */
[----:B------:R-:W-:Y:S05]  /*39f0*/  BRA.U UP0, `(.L_x_75) ;  /* 0x0000000100a07547 */ /* 0x000fea000b800000 */
[----:B------:R-:W-:Y:S01]  /*3a00*/  UIADD3 UR5, UPT, UPT, UR8, 0xa0, URZ ;  /* 0x000000a008057890 */ /* 0x000fe2000fffe0ff */
[----:B------:R-:W-:-:S03]  /*3a10*/  SHF.L.U32 R3, R9, 0x1f, RZ ;  /* 0x0000001f09037819 */ /* 0x000fc600000006ff */
[----:B------:R-:W-:-:S09]  /*3a20*/  ULEA UR7, UR22, UR5, 0x3 ;  /* 0x0000000516077291 */ /* 0x000fd2000f8e18ff */
[----:B------:R-:W2:Y:S02]  /*3a30*/  SYNCS.PHASECHK.TRANS64.TRYWAIT P0, [UR7], R3 ;  /* 0x00000003ff0075a7 */ /* 0x000ea40008001107 */
[----:B--2---:R-:W-:Y:S05]  /*3a40*/  @!P0 BRA `(.L_x_76) ;  /* 0x0000003000c48947 */ /* 0x004fea0003800000 */
.L_x_136:
        /* <DEDUP_REMOVED lines=9> */
.L_x_138:
        /* <DEDUP_REMOVED lines=9> */
.L_x_140:
[----:B------:R-:W-:-:S04]  /*3b70*/  UIADD3 UR9, UPT, UPT, UR9, 0x1, URZ ;  /* 0x0000000109097890 */ /* 0x000fc8000fffe0ff */
[----:B------:R-:W-:-:S04]  /*3b80*/  UISETP.NE.AND UP1, UPT, UR9, 0x4, UPT ;  /* 0x000000040900788c */ /* 0x000fc8000bf25270 */
[----:B------:R-:W-:Y:S02]  /*3b90*/  USEL UR7, URZ, 0x1, UP1 ;  /* 0x00000001ff077887 */ /* 0x000fe40008800000 */
[----:B------:R-:W-:-:S04]  /*3ba0*/  USEL UR9, UR9, URZ, UP1 ;  /* 0x000000ff09097287 */ /* 0x000fc80008800000 */
[----:B------:R-:W-:Y:S01]  /*3bb0*/  ULEA UR9, UR9, UR5, 0x3 ;  /* 0x0000000509097291 */ /* 0x000fe2000f8e18ff */
[----:B-1----:R-:W-:-:S04]  /*3bc0*/  LOP3.LUT R3, R2, UR7, RZ, 0x3c, !PT ;  /* 0x0000000702037c12 */ /* 0x002fc8000f8e3cff */
[----:B------:R-:W-:Y:S01]  /*3bd0*/  SHF.L.U32 R3, R3, 0x1f, RZ ;  /* 0x0000001f03037819 */ /* 0x000fe200000006ff */
[----:B------:R-:W-:-:S04]  /*3be0*/  IMAD.U32 R0, RZ, RZ, UR9 ;  /* 0x00000009ff007e24 */ /* 0x000fc8000f8e00ff */
[----:B------:R1:W2:Y:S03]  /*3bf0*/  SYNCS.PHASECHK.TRANS64.TRYWAIT P0, [R0+URZ], R3 ;  /* 0x00000003000075a7 */ /* 0x0002a600080011ff */
[----:B--2---:R-:W-:Y:S05]  /*3c00*/  @!P0 NANOSLEEP.SYNCS 0x989680 ;  /* 0x009896800000895d */ /* 0x004fea0003900000 */
[----:B------:R-:W2:Y:S02]  /*3c10*/  @!P0 SYNCS.PHASECHK.TRANS64 P0, [R0+URZ], R3 ;  /* 0x00000003000085a7 */ /* 0x000ea400080010ff */
[----:B--2---:R-:W-:Y:S05]  /*3c20*/  @P0 BRA `(.L_x_79) ;  /* 0x0000000000200947 */ /* 0x004fea0003800000 */
.L_x_80:
[----:B--2---:R2:W1:Y:S02]  /*3c30*/  SYNCS.PHASECHK.TRANS64.TRYWAIT P0, [R0+URZ], R3 ;  /* 0x00000003000075a7 */ /* 0x00446400080011ff */
[----:B-1----:R-:W-:Y:S05]  /*3c40*/  @!P0 NANOSLEEP.SYNCS 0x989680 ;  /* 0x009896800000895d */ /* 0x002fea0003900000 */
[----:B------:R-:W1:Y:S02]  /*3c50*/  @!P0 SYNCS.PHASECHK.TRANS64 P0, [R0+URZ], R3 ;  /* 0x00000003000085a7 */ /* 0x000e6400080010ff */
[----:B-1----:R-:W-:Y:S05]  /*3c60*/  @!P0 BRA `(.L_x_80) ;  /* 0xfffffffc00f08947 */ /* 0x002fea000383ffff */
[----:B------:R-:W-:Y:S05]  /*3c70*/  BRA `(.L_x_79) ;  /* 0x00000000000c7947 */ /* 0x000fea0003800000 */
.L_x_75:
[----:B------:R-:W-:-:S04]  /*3c80*/  UIADD3 UR5, UPT, UPT, UR8, 0xe0, URZ ;  /* 0x000000e008057890 */ /* 0x000fc8000fffe0ff */
[----:B------:R-:W-:-:S09]  /*3c90*/  UPRMT UR5, UR4, 0x654, UR5 ;  /* 0x0000065404057896 */ /* 0x000fd20008000005 */
[----:B------:R-:W-:Y:S03]  /*3ca0*/  SYNCS.ARRIVE.TRANS64.RED.A1T0 RZ, [UR5], RZ ;  /* 0x000000ffffff79a7 */ /* 0x000fe60008100405 */
.L_x_79:
[----:B-12---:R-:W-:Y:S01]  /*3cb0*/  SHF.L.U32 R3, RZ, 0x1f, RZ ;  /* 0x0000001fff037819 */ /* 0x006fe200000006ff */
[----:B------:R-:W-:Y:S01]  /*3cc0*/  UIADD3 UR5, UPT, UPT, UR8, 0xe0, URZ ;  /* 0x000000e008057890 */ /* 0x000fe2000fffe0ff */
[----:B------:R-:W-:Y:S02]  /*3cd0*/  PLOP3.LUT P0, PT, PT, PT, UP0, 0x80, 0x8 ;  /* 0x000000000008781c */ /* 0x000fe40003f0f008 */
[----:B------:R-:W1:Y:S02]  /*3ce0*/  SYNCS.PHASECHK.TRANS64.TRYWAIT P1, [UR8+0xe0], R3 ;  /* 0x0000e003ff0075a7 */ /* 0x000e640008021108 */
[----:B-1----:R-:W-:Y:S09]  /*3cf0*/  @!P1 BRA `(.L_x_81) ;  /* 0x0000003000609947 */ /* 0x002ff20003800000 */
.L_x_142:
[----:B------:R-:W-:Y:S01]  /*3d00*/  @!UP0 UPRMT UR5, UR4, 0x654, UR5 ;  /* 0x0000065404058896 */ /* 0x000fe20008000005 */
[----:B------:R-:W-:Y:S02]  /*3d10*/  UMOV UR8, 0xffff ;  /* 0x0000ffff00087882 */ /* 0x000fe40000000000 */
[----:B------:R-:W-:-:S06]  /*3d20*/  UMOV UR4, 0x1 ;  /* 0x0000000100047882 */ /* 0x000fcc0000000000 */
[----:B------:R-:W-:Y:S01]  /*3d30*/  @!P0 SYNCS.ARRIVE.TRANS64.RED.A1T0 RZ, [UR5], RZ ;  /* 0x000000ffffff89a7 */ /* 0x000fe20008100405 */
[----:B------:R-:W-:Y:S01]  /*3d40*/  NOP ;  /* 0x0000000000007918 */ /* 0x000fe20000000000 */
[----:B-1----:R-:W1:Y:S01]  /*3d50*/  LDS R0, [UR6+0x14] ;  /* 0x00001406ff007984 */ /* 0x002e620008000800 */
[----:B------:R-:W-:-:S04]  /*3d60*/  ULOP3.LUT UR5, UR24, 0xffff, URZ, 0xc0, !UPT ;  /* 0x0000ffff18057892 */ /* 0x000fc8000f8ec0ff */
[----:B------:R-:W-:-:S04]  /*3d70*/  USHF.R.U32.HI UR5, URZ, 0x5, UR5 ;  /* 0x00000005ff057899 */ /* 0x000fc80008011605 */
[----:B------:R-:W-:Y:S02]  /*3d80*/  USHF.L.U32 UR8, UR8, UR5, URZ ;  /* 0x0000000508087299 */ /* 0x000fe400080006ff */
[----:B------:R-:W-:-:S04]  /*3d90*/  USHF.L.U32 UR4, UR4, UR5, URZ ;  /* 0x0000000504047299 */ /* 0x000fc800080006ff */
[----:B-1----:R-:W-:-:S04]  /*3da0*/  LOP3.LUT R0, R0, UR8, RZ, 0xc0, !PT ;  /* 0x0000000800007c12 */ /* 0x002fc8000f8ec0ff */
[----:B------:R-:W-:-:S13]  /*3db0*/  ISETP.NE.AND P0, PT, R0, UR8, PT ;  /* 0x0000000800007c0c */ /* 0x000fda000bf05270 */
[----:B------:R-:W-:Y:S05]  /*3dc0*/  @P0 BRA `(.L_x_82) ;  /* 0x0000000000580947 */ /* 0x000fea0003800000 */
[----:B------:R-:W1:Y:S02]  /*3dd0*/  LDS R0, [UR6+0x18] ;  /* 0x00001806ff007984 */ /* 0x000e640008000800 */
[----:B-1----:R-:W-:-:S04]  /*3de0*/  LOP3.LUT R0, R0, UR4, RZ, 0xc0, !PT ;  /* 0x0000000400007c12 */ /* 0x002fc8000f8ec0ff */
[----:B------:R-:W-:-:S13]  /*3df0*/  ISETP.NE.AND P0, PT, R0, UR4, PT ;  /* 0x0000000400007c0c */ /* 0x000fda000bf05270 */
[----:B------:R-:W-:Y:S05]  /*3e00*/  @P0 BRA `(.L_x_83) ;  /* 0x00000000003c0947 */ /* 0x000fea0003800000 */
[----:B------:R-:W1:Y:S01]  /*3e10*/  S2R R2, SR_LANEID ;  /* 0x0000000000027919 */ /* 0x000e620000000000 */
[----:B------:R-:W-:Y:S01]  /*3e20*/  ULOP3.LUT UR8, URZ, UR8, URZ, 0x33, !UPT ;  /* 0x00000008ff087292 */ /* 0x000fe2000f8e33ff */
[----:B------:R-:W-:Y:S01]  /*3e30*/  LOP3.LUT R4, RZ, UR4, RZ, 0x33, !PT ;  /* 0x00000004ff047c12 */ /* 0x000fe2000f8e33ff */
[----:B------:R-:W-:Y:S02]  /*3e40*/  VOTEU.ANY UR7, UPT, PT ;  /* 0x0000000000077886 */ /* 0x000fe400038e0100 */
[----:B------:R-:W-:Y:S01]  /*3e50*/  UFLO.U32 UR7, UR7 ;  /* 0x00000007000772bd */ /* 0x000fe200080e0000 */
[----:B------:R-:W2:Y:S01]  /*3e60*/  REDUX UR4, R4 ;  /* 0x00000000040473c4 */ /* 0x000ea20000000000 */
[----:B------:R-:W-:-:S06]  /*3e70*/  IMAD.U32 R0, RZ, RZ, UR8 ;  /* 0x00000008ff007e24 */ /* 0x000fcc000f8e00ff */
[----:B------:R1:W-:Y:S01]  /*3e80*/  UTCATOMSWS.AND URZ, UR8 ;  /* 0x0000000800ff79e3 */ /* 0x0003e20008000000 */
[----:B------:R-:W3:Y:S01]  /*3e90*/  REDUX UR5, R0 ;  /* 0x00000000000573c4 */ /* 0x000ee20000000000 */
[----:B-1----:R-:W-:Y:S01]  /*3ea0*/  ISETP.EQ.U32.AND P0, PT, R2, UR7, PT ;  /* 0x0000000702007c0c */ /* 0x002fe2000bf02070 */
[----:B--2---:R-:W-:Y:S01]  /*3eb0*/  IMAD.U32 R2, RZ, RZ, UR4 ;  /* 0x00000004ff027e24 */ /* 0x004fe2000f8e00ff */
[----:B---3--:R-:W-:-:S11]  /*3ec0*/  MOV R3, UR5 ;  /* 0x0000000500037c02 */ /* 0x008fd60008000f00 */
[----:B------:R1:W-:Y:S04]  /*3ed0*/  @P0 ATOMS.AND RZ, [UR6+0x14], R3 ;  /* 0x00001403ffff098c */ /* 0x0003e8000a800006 */
[----:B------:R1:W-:Y:S01]  /*3ee0*/  @P0 ATOMS.AND RZ, [UR6+0x18], R2 ;  /* 0x00001802ffff098c */ /* 0x0003e2000a800006 */
[----:B------:R-:W-:Y:S05]  /*3ef0*/  BRA `(.L_x_84) ;  /* 0x0000000000147947 */ /* 0x000fea0003800000 */
.L_x_83:
[----:B------:R-:W-:Y:S02]  /*3f00*/  MOV R2, 0x3f20 ;  /* 0x00003f2000027802 */ /* 0x000fe40000000f00 */
[----:B---345:R-:W-:Y:S05]  /*3f10*/  CALL.REL.NOINC `($__internal_0_$__cuda_sm10x_tcgen05_guardrail_trap_col_being_dealloced_not_returned_by_alloc) ;  /* 0x0000003000747944 */ /* 0x038fea0003c00000 */
[----:B------:R-:W-:Y:S05]  /*3f20*/  BRA `(.L_x_84) ;  /* 0x0000000000087947 */ /* 0x000fea0003800000 */
.L_x_82:
[----:B------:R-:W-:Y:S02]  /*3f30*/  MOV R2, 0x3f50 ;  /* 0x00003f5000027802 */ /* 0x000fe40000000f00 */
[----:B---345:R-:W-:Y:S05]  /*3f40*/  CALL.REL.NOINC `($__internal_2_$__cuda_sm10x_tcgen05_guardrail_trap_unallocated_columns_being_dealloced) ;  /* 0x0000003000807944 */ /* 0x038fea0003c00000 */
.L_x_84:
[----:B------:R-:W-:Y:S01]  /*3f50*/  NOP ;  /* 0x0000000000007918 */ /* 0x000fe20000000000 */
[----:B----4-:R-:W-:Y:S05]  /*3f60*/  EXIT ;  /* 0x000000000000794d */ /* 0x010fea0003800000 */
.L_x_55:
[----:B------:R-:W-:-:S09]  /*3f70*/  UISETP.NE.OR UP5, UPT, UR10, 0x3, !UP5 ;  /* 0x000000030a00788c */ /* 0x000fd2000efa5670 */
[----:B------:R-:W-:Y:S05]  /*3f80*/  BRA.U UP5, `(.L_x_85) ;  /* 0x0000000905c87547 */ /* 0x000fea000b800000 */
[----:B------:R-:W1:Y:S01]  /*3f90*/  LDC R0, c[0x0][0xb30] ;  /* 0x0002cc00ff007b82 */ /* 0x000e620000000800 */
[----:B------:R-:W2:Y:S01]  /*3fa0*/  LDCU.64 UR8, c[0x0][0x888] ;  /* 0x00011100ff0877ac */ /* 0x000ea20008000a00 */
[----:B------:R-:W-:Y:S01]  /*3fb0*/  IMAD.MOV.U32 R30, RZ, RZ, 0x1 ;  /* 0x00000001ff1e7424 */ /* 0x000fe200078e00ff */
[----:B------:R-:W-:Y:S01]  /*3fc0*/  CS2R R28, SRZ ;  /* 0x00000000001c7805 */ /* 0x000fe2000001ff00 */
[----:B------:R-:W-:Y:S01]  /*3fd0*/  IMAD.MOV.U32 R25, RZ, RZ, 0x1000 ;  /* 0x00001000ff197424 */ /* 0x000fe200078e00ff */
[----:B------:R-:W3:Y:S03]  /*3fe0*/  LDCU.64 UR4, c[0x0][0x890] ;  /* 0x00011200ff0477ac */ /* 0x000ee60008000a00 */
[----:B------:R-:W4:Y:S01]  /*3ff0*/  LDC R19, c[0x0][0x370] ;  /* 0x0000dc00ff137b82 */ /* 0x000f220000000800 */
[----:B------:R-:W-:Y:S01]  /*4000*/  UMOV UR6, 0x400 ;  /* 0x0000040000067882 */ /* 0x000fe20000000000 */
[----:B------:R-:W-:-:S02]  /*4010*/  UPLOP3.LUT UP1, UPT, UPT, UPT, UPT, 0x40, 0x4 ;  /* 0x000000000004789c */ /* 0x000fc40003f2e870 */
[----:B------:R-:W-:-:S04]  /*4020*/  ULEA UR6, UR37, UR6, 0x18 ;  /* 0x0000000625067291 */ /* 0x000fc8000f8ec0ff */
[----:B------:R-:W4:Y:S01]  /*4030*/  LDC R2, c[0x0][0xb0c] ;  /* 0x0002c300ff027b82 */ /* 0x000f220000000800 */
[----:B--2---:R-:W-:Y:S02]  /*4040*/  UISETP.NE.U32.AND UP2, UPT, UR8, URZ, UPT ;  /* 0x000000ff0800728c */ /* 0x004fe4000bf45070 */
[----:B------:R-:W-:Y:S02]  /*4050*/  UIADD3 UR8, UPT, UPT, UR6, 0x40, URZ ;  /* 0x0000004006087890 */ /* 0x000fe4000fffe0ff */
[----:B---3--:R-:W-:-:S03]  /*4060*/  UISETP.NE.U32.AND UP3, UPT, UR4, URZ, UPT ;  /* 0x000000ff0400728c */ /* 0x008fc6000bf65070 */
[----:B------:R-:W2:Y:S01]  /*4070*/  LDC R18, c[0x0][0xb20] ;  /* 0x0002c800ff127b82 */ /* 0x000ea20000000800 */
[----:B-1----:R-:W-:Y:S01]  /*4080*/  ISETP.NE.AND P1, PT, R0, 0x1, PT ;  /* 0x000000010000780c */ /* 0x002fe20003f25270 */
[----:B------:R-:W-:Y:S02]  /*4090*/  UISETP.NE.AND.EX UP2, UPT, UR9, URZ, UPT, UP2 ;  /* 0x000000ff0900728c */ /* 0x000fe4000bf45320 */
[----:B------:R-:W-:Y:S02]  /*40a0*/  UPRMT UR37, UR37, 0x654, UR8 ;  /* 0x0000065425257896 */ /* 0x000fe40008000008 */
[----:B------:R-:W-:Y:S02]  /*40b0*/  UISETP.NE.AND.EX UP3, UPT, UR5, URZ, UPT, UP3 ;  /* 0x000000ff0500728c */ /* 0x000fe4000bf65330 */
[----:B------:R-:W1:Y:S08]  /*40c0*/  LDC.64 R32, c[0x0][0x348] ;  /* 0x0000d200ff207b82 */ /* 0x000e700000000a00 */
[----:B------:R-:W3:Y:S08]  /*40d0*/  LDC.64 R16, c[0x0][0xb10] ;  /* 0x0002c400ff107b82 */ /* 0x000ef00000000a00 */
[----:B------:R-:W1:Y:S08]  /*40e0*/  LDC.64 R6, c[0x0][0xb18] ;  /* 0x0002c600ff067b82 */ /* 0x000e700000000a00 */
[----:B------:R-:W1:Y:S08]  /*40f0*/  LDC.64 R4, c[0x0][0xb28] ;  /* 0x0002ca00ff047b82 */ /* 0x000e700000000a00 */
[----:B--2-4-:R-:W1:Y:S02]  /*4100*/  LDC R24, c[0x0][0x374] ;  /* 0x0000dd00ff187b82 */ /* 0x014e640000000800 */
.L_x_93:
[C---:B------:R-:W-:Y:S02]  /*4110*/  LEA R0, R29.reuse, UR6, 0x3 ;  /* 0x000000061d007c11 */ /* 0x040fe4000f8e18ff */
[----:B------:R-:W-:Y:S02]  /*4120*/  SHF.L.U32 R3, R28, 0x1f, RZ ;  /* 0x0000001f1c037819 */ /* 0x000fe400000006ff */
[----:B------:R-:W-:Y:S02]  /*4130*/  LEA R20, R29, UR6, 0x4 ;  /* 0x000000061d147c11 */ /* 0x000fe4000f8e20ff */
[----:B--2---:R-:W2:Y:S02]  /*4140*/  SYNCS.PHASECHK.TRANS64.TRYWAIT P0, [R0+URZ+0x60], R3 ;  /* 0x00006003000075a7 */ /* 0x004ea400080011ff */
[----:B--2---:R-:W-:Y:S05]  /*4150*/  @!P0 BRA `(.L_x_86) ;  /* 0x0000002c00608947 */ /* 0x004fea0003800000 */
.L_x_143:
[----:B------:R-:W-:Y:S01]  /*4160*/  ISETP.GE.AND P0, PT, R40, 0x1, PT ;  /* 0x000000012800780c */ /* 0x000fe20003f06270 */
[----:B------:R-:W4:Y:S01]  /*4170*/  LDS.128 R20, [R20+0xf0] ;  /* 0x0000f00014147984 */ /* 0x000f220000000c00 */
[----:B------:R-:W-:Y:S01]  /*4180*/  ISETP.NE.U32.AND P4, PT, RZ, UR4, PT ;  /* 0x00000004ff007c0c */ /* 0x000fe2000bf85070 */
[----:B--2---:R-:W-:Y:S01]  /*4190*/  VIADD R0, R0, 0x70 ;  /* 0x0000007000007836 */ /* 0x004fe20000000000 */
[----:B------:R-:W-:Y:S02]  /*41a0*/  SHF.L.U32 R26, R30, 0x1f, RZ ;  /* 0x0000001f1e1a7819 */ /* 0x000fe400000006ff */
[----:B------:R-:W-:Y:S02]  /*41b0*/  ISETP.NE.AND.EX P4, PT, RZ, UR5, PT, P4 ;  /* 0x00000005ff007c0c */ /* 0x000fe4000bf85340 */
[----:B------:R-:W-:Y:S01]  /*41c0*/  PRMT R0, RZ, 0x654, R0 ;  /* 0x00000654ff007816 */ /* 0x000fe20000000000 */
[----:B------:R-:W-:Y:S01]  /*41d0*/  @!PT LDS RZ, [RZ] ;  /* 0x00000000fffff984 */ /* 0x000fe20000000800 */
[----:B------:R-:W-:Y:S01]  /*41e0*/  @!PT LDS RZ, [RZ] ;  /* 0x00000000fffff984 */ /* 0x000fe20000000800 */
[----:B------:R-:W-:Y:S01]  /*41f0*/  @!PT LDS RZ, [RZ] ;  /* 0x00000000fffff984 */ /* 0x000fe20000000800 */
[----:B------:R-:W-:Y:S01]  /*4200*/  @!PT LDS RZ, [RZ] ;  /* 0x00000000fffff984 */ /* 0x000fe20000000800 */
[----:B------:R2:W-:Y:S06]  /*4210*/  MEMBAR.ALL.CTA ;  /* 0x0000000000007992 */ /* 0x0005ec0000008000 */
[----:B--2---:R-:W2:Y:S02]  /*4220*/  FENCE.VIEW.ASYNC.S ;  /* 0x00000000000073c6 */ /* 0x004ea40000000000 */
[----:B--2---:R2:W-:Y:S01]  /*4230*/  SYNCS.ARRIVE.TRANS64.RED.A1T0 RZ, [R0+URZ], RZ ;  /* 0x000000ff00ff79a7 */ /* 0x0045e200081004ff */
[----:B----4-:R-:W-:Y:S11]  /*4240*/  LOP3.LUT P3, RZ, R22, 0x1, RZ, 0xc0, !PT ;  /* 0x0000000116ff7812 */ /* 0x010ff6000786c0ff */
[----:B------:R-:W-:Y:S02]  /*4250*/  @!UPT UIADD3 URZ, UPT, UPT, URZ, URZ, URZ ;  /* 0x000000fffffff290 */ /* 0x000fe4000fffe0ff */
[----:B------:R-:W-:Y:S02]  /*4260*/  @P3 MOV R13, R20 ;  /* 0x00000014000d3202 */ /* 0x000fe40000000f00 */
[----:B------:R-:W-:Y:S01]  /*4270*/  @P3 LOP3.LUT R8, R21, 0xffff, RZ, 0xc0, !PT ;  /* 0x0000ffff15083812 */ /* 0x000fe200078ec0ff */
[----:B--2---:R-:W-:Y:S06]  /*4280*/  @!P0 BRA `(.L_x_87) ;  /* 0x0000000000a48947 */ /* 0x004fec0003800000 */
[----:B-1----:R-:W-:Y:S01]  /*4290*/  IMAD.HI.U32 R31, R24, R7, RZ ;  /* 0x00000007181f7227 */ /* 0x002fe200078e00ff */
[----:B------:R-:W-:Y:S02]  /*42a0*/  ISETP.NE.AND P0, PT, R6, 0x1, PT ;  /* 0x000000010600780c */ /* 0x000fe40003f05270 */
[----:B------:R-:W-:Y:S01]  /*42b0*/  ISETP.NE.AND P2, PT, R40, 0x1, PT ;  /* 0x000000012800780c */ /* 0x000fe20003f45270 */
[----:B---3--:R-:W-:Y:S01]  /*42c0*/  IMAD.HI.U32 R34, R19, R16, RZ ;  /* 0x0000001013227227 */ /* 0x008fe200078e00ff */
[----:B------:R-:W-:Y:S02]  /*42d0*/  SHF.R.U32.HI R31, RZ, R18, R31 ;  /* 0x00000012ff1f7219 */ /* 0x000fe4000001161f */
[----:B------:R-:W-:Y:S01]  /*42e0*/  ISETP.NE.AND P5, PT, R2, 0x1, PT ;  /* 0x000000010200780c */ /* 0x000fe20003fa5270 */
[----:B------:R-:W-:Y:S01]  /*42f0*/  IMAD.HI.U32 R36, R13, R16, RZ ;  /* 0x000000100d247227 */ /* 0x000fe200078e00ff */
[----:B------:R-:W-:Y:S02]  /*4300*/  SHF.R.U32.HI R34, RZ, R17, R34 ;  /* 0x00000011ff227219 */ /* 0x000fe40000011622 */
[----:B------:R-:W-:Y:S01]  /*4310*/  SEL R3, R24, R31, !P0 ;  /* 0x0000001f18037207 */ /* 0x000fe20004000000 */
[C---:B------:R-:W-:Y:S01]  /*4320*/  IMAD.HI.U32 R31, R8.reuse, R7, RZ ;  /* 0x00000007081f7227 */ /* 0x040fe200078e00ff */
[----:B------:R-:W-:Y:S02]  /*4330*/  SEL R11, R19, R34, !P5 ;  /* 0x00000022130b7207 */ /* 0x000fe40006800000 */
[----:B------:R-:W-:Y:S01]  /*4340*/  SHF.R.U32.HI R36, RZ, R17, R36 ;  /* 0x00000011ff247219 */ /* 0x000fe20000011624 */
[----:B------:R-:W-:Y:S01]  /*4350*/  IMAD.HI.U32 R38, R3, R4, RZ ;  /* 0x0000000403267227 */ /* 0x000fe200078e00ff */
[----:B------:R-:W-:Y:S03]  /*4360*/  SHF.R.U32.HI R31, RZ, R18, R31 ;  /* 0x00000012ff1f7219 */ /* 0x000fe6000001161f */
[----:B------:R-:W-:Y:S01]  /*4370*/  IMAD.HI.U32 R34, R11, R4, RZ ;  /* 0x000000040b227227 */ /* 0x000fe200078e00ff */
[----:B------:R-:W-:Y:S02]  /*4380*/  @P2 SHF.R.U32.HI R3, RZ, R5, R38 ;  /* 0x00000005ff032219 */ /* 0x000fe40000011626 */
[----:B------:R-:W-:Y:S02]  /*4390*/  SEL R9, R8, R31, !P0 ;  /* 0x0000001f08097207 */ /* 0x000fe40004000000 */
[----:B------:R-:W-:Y:S01]  /*43a0*/  @P2 SHF.R.U32.HI R11, RZ, R5, R34 ;  /* 0x00000005ff0b2219 */ /* 0x000fe20000011622 */
[C---:B------:R-:W-:Y:S01]  /*43b0*/  IMAD R10, R40.reuse, R3, RZ ;  /* 0x00000003280a7224 */ /* 0x040fe200078e02ff */
[----:B------:R-:W-:Y:S01]  /*43c0*/  SEL R3, R13, R36, !P5 ;  /* 0x000000240d037207 */ /* 0x000fe20006800000 */
[C---:B------:R-:W-:Y:S03]  /*43d0*/  IMAD.HI.U32 R14, R9.reuse, R4, RZ ;  /* 0x00000004090e7227 */ /* 0x040fe600078e00ff */
[----:B------:R-:W-:Y:S01]  /*43e0*/  ISETP.GE.AND P0, PT, R9, R10, PT ;  /* 0x0000000a0900720c */ /* 0x000fe20003f06270 */
[C---:B------:R-:W-:Y:S01]  /*43f0*/  IMAD R12, R40.reuse, R11, RZ ;  /* 0x0000000b280c7224 */ /* 0x040fe200078e02ff */
[-C--:B------:R-:W-:Y:S04]  /*4400*/  SHF.R.U32.HI R14, RZ, R5.reuse, R14 ;  /* 0x00000005ff0e7219 */ /* 0x080fe8000001160e */
[----:B------:R-:W-:Y:S02]  /*4410*/  ISETP.GE.OR P0, PT, R3, R12, P0 ;  /* 0x0000000c0300720c */ /* 0x000fe40000706670 */
[----:B------:R-:W-:Y:S05]  /*4420*/  SEL R15, R9, R14, !P2 ;  /* 0x0000000e090f7207 */ /* 0x000fea0005000000 */
[----:B------:R-:W-:Y:S04]  /*4430*/  IMAD.MOV R14, RZ, RZ, -R15 ;  /* 0x000000ffff0e7224 */ /* 0x000fe800078e0a0f */
[----:B------:R-:W-:Y:S02]  /*4440*/  IMAD R14, R40, R14, R9 ;  /* 0x0000000e280e7224 */ /* 0x000fe400078e0209 */
[C---:B------:R-:W-:Y:S05]  /*4450*/  @!P0 IMAD.HI.U32 R10, R3.reuse, R4, RZ ;  /* 0x00000004030a8227 */ /* 0x040fea00078e00ff */
[----:B------:R-:W-:Y:S04]  /*4460*/  @!P0 SHF.R.U32.HI R10, RZ, R5, R10 ;  /* 0x00000005ff0a8219 */ /* 0x000fe8000001160a */
[----:B------:R-:W-:Y:S01]  /*4470*/  @!P0 SEL R0, R3, R10, !P2 ;  /* 0x0000000a03008207 */ /* 0x000fe20005000000 */
[----:B------:R-:W-:Y:S03]  /*4480*/  IMAD.MOV R10, RZ, RZ, -R3 ;  /* 0x000000ffff0a7224 */ /* 0x000fe600078e0a03 */
[----:B------:R-:W-:Y:S01]  /*4490*/  @!P0 IADD3 R15, PT, PT, R15, -R0, RZ ;  /* 0x800000000f0f8210 */ /* 0x000fe20007ffe0ff */
[----:B------:R-:W-:Y:S01]  /*44a0*/  @!P0 IMAD R0, R11, R14, R0 ;  /* 0x0000000e0b008224 */ /* 0x000fe200078e0200 */
[----:B------:R-:W-:Y:S01]  /*44b0*/  IADD3 R11, PT, PT, -R9, RZ, RZ ;  /* 0x000000ff090b7210 */ /* 0x000fe20007ffe1ff */
[----:B------:R-:W-:Y:S02]  /*44c0*/  IMAD R13, R2, R10, R13 ;  /* 0x0000000a020d7224 */ /* 0x000fe400078e020d */
[----:B------:R-:W-:Y:S02]  /*44d0*/  @!P0 IMAD R9, R15, R40, R3 ;  /* 0x000000280f098224 */ /* 0x000fe400078e0203 */
[----:B------:R-:W-:Y:S02]  /*44e0*/  @!P0 IMAD.MOV.U32 R3, RZ, RZ, R0 ;  /* 0x000000ffff038224 */ /* 0x000fe400078e0000 */
[----:B------:R-:W-:Y:S02]  /*44f0*/  IMAD R8, R6, R11, R8 ;  /* 0x0000000b06087224 */ /* 0x000fe400078e0208 */
[----:B------:R-:W-:Y:S02]  /*4500*/  IMAD R13, R3, R2, R13 ;  /* 0x00000002030d7224 */ /* 0x000fe400078e020d */
[----:B------:R-:W-:Y:S02]  /*4510*/  IMAD R8, R9, R6, R8 ;  /* 0x0000000609087224 */ /* 0x000fe400078e0208 */
.L_x_87:
[----:B------:R-:W-:Y:S05]  /*4520*/  BRA.U UP1, `(.L_x_88) ;  /* 0x0000000101107547 */ /* 0x000fea000b800000 */
[----:B------:R-:W-:Y:S04]  /*4530*/  MOV R0, UR7 ;  /* 0x0000000700007c02 */ /* 0x000fe80008000f00 */
[----:B------:R-:W-:Y:S04]  /*4540*/  SHF.L.U32 R3, R0, 0x1f, RZ ;  /* 0x0000001f00037819 */ /* 0x000fe800000006ff */
[----:B------:R-:W2:Y:S02]  /*4550*/  SYNCS.PHASECHK.TRANS64.TRYWAIT P0, [UR6+0x58], R3 ;  /* 0x00005803ff0075a7 */ /* 0x000ea40008001106 */
[----:B--2---:R-:W-:Y:S05]  /*4560*/  @!P0 BRA `(.L_x_89) ;  /* 0x0000002800708947 */ /* 0x004fea0003800000 */
.L_x_88:
[----:B------:R-:W-:Y:S05]  /*4570*/  BRA.U !UP3, `(.L_x_90) ;  /* 0x000000010b347547 */ /* 0x000fea000b800000 */
[----:B------:R-:W-:Y:S01]  /*4580*/  UPLOP3.LUT UP0, UPT, UPT, UPT, UP2, 0x80, 0x8 ;  /* 0x000000000008789c */ /* 0x000fe20003f0f020 */
[----:B--2---:R-:W-:Y:S02]  /*4590*/  HFMA2 R0, -RZ, RZ, 0, 5.9604644775390625e-08 ;  /* 0x00000001ff007431 */ /* 0x004fe400000001ff */
[----:B------:R-:W-:Y:S03]  /*45a0*/  IMAD.MOV.U32 R95, RZ, RZ, 0x1 ;  /* 0x00000001ff5f7424 */ /* 0x000fe600078e00ff */
[----:B------:R-:W-:Y:S05]  /*45b0*/  PLOP3.LUT P0, PT, PT, PT, UP0, 0x80, 0x8 ;  /* 0x000000000008781c */ /* 0x000fea0003f0f008 */
[----:B------:R-:W2:Y:S01]  /*45c0*/  @UP0 LDCU.64 UR10, c[0x0][0x888] ;  /* 0x00011100ff0a07ac */ /* 0x000ea20008000a00 */
[----:B------:R-:W-:Y:S07]  /*45d0*/  @UP0 UIMAD UR8, UR36, UR4, URZ ;  /* 0x00000004240802a4 */ /* 0x000fee000f8e02ff */
[----:B------:R-:W-:Y:S01]  /*45e0*/  @!P0 PRMT R95, R0, 0x7610, R95 ;  /* 0x00007610005f8816 */ /* 0x000fe2000000005f */
[----:B--2---:R-:W-:Y:S03]  /*45f0*/  @UP0 UIMAD.WIDE UR10, UR8, 0x4, UR10 ;  /* 0x00000004080a08a5 */ /* 0x004fe6000f8e020a */
[----:B------:R-:W2:Y:S03]  /*4600*/  @!UP0 LDCU UR8, c[0x0][0x880] ;  /* 0x00011000ff0887ac */ /* 0x000ea60008000800 */
[----:B------:R-:W-:Y:S01]  /*4610*/  IMAD.U32 R10, RZ, RZ, UR10 ;  /* 0x0000000aff0a7e24 */ /* 0x000fe2000f8e00ff */
[----:B------:R-:W-:Y:S05]  /*4620*/  MOV R11, UR11 ;  /* 0x0000000b000b7c02 */ /* 0x000fea0008000f00 */
[----:B-----5:R4:W5:Y:S02]  /*4630*/  @P0 LDG.E R49, desc[UR40][R10.64] ;  /* 0x000000280a310981 */ /* 0x020964000c1e1900 */
[----:B--2-4-:R-:W-:Y:S07]  /*4640*/  @!P0 IMAD.U32 R49, RZ, RZ, UR8 ;  /* 0x00000008ff318e24 */ /* 0x014fee000f8e00ff */
.L_x_90:
[----:B-----5:R-:W-:Y:S01]  /*4650*/  @!P4 FSETP.EQ.AND P5, PT, R49, RZ, PT ;  /* 0x000000ff3100c20b */ /* 0x020fe20003fa2000 */
[----:B------:R-:W-:Y:S01]  /*4660*/  @!UPT UIADD3 URZ, UPT, UPT, URZ, URZ, URZ ;  /* 0x000000fffffff290 */ /* 0x000fe2000fffe0ff */
[----:B------:R-:W-:Y:S11]  /*4670*/  @!P4 BRA `(.L_x_91) ;  /* 0x000000000014c947 */ /* 0x000ff60003800000 */
[----:B------:R-:W-:Y:S02]  /*4680*/  LOP3.LUT P0, RZ, R95, 0xff, RZ, 0xc0, !PT ;  /* 0x000000ff5fff7812 */ /* 0x000fe4000780c0ff */
[----:B------:R-:W-:Y:S04]  /*4690*/  PLOP3.LUT P5, PT, PT, PT, UP0, 0x80, 0x8 ;  /* 0x000000000008781c */ /* 0x000fe80003faf008 */
[----:B------:R-:W-:Y:S07]  /*46a0*/  PLOP3.LUT P5, PT, P5, PT, PT, 0x8, 0x80 ;  /* 0x000000000080781c */ /* 0x000fee0002fae170 */
[----:B------:R-:W-:Y:S11]  /*46b0*/  @P0 FSETP.EQ.AND P5, PT, R49, RZ, PT ;  /* 0x000000ff3100020b */ /* 0x000ff60003fa2000 */
[----:B------:R-:W-:Y:S02]  /*46c0*/  @!UPT UIADD3 URZ, UPT, UPT, URZ, URZ, URZ ;  /* 0x000000fffffff290 */ /* 0x000fe4000fffe0ff */
.L_x_91:
[----:B------:R-:W4:Y:S01]  /*46d0*/  SYNCS.PHASECHK.TRANS64.TRYWAIT P4, [UR6+0x48], R26 ;  /* 0x0000481aff0075a7 */ /* 0x000f220008081106 */
[----:B------:R-:W-:Y:S01]  /*46e0*/  @P3 SHF.R.U32.HI R27, RZ, 0x10, R21 ;  /* 0x00000010ff1b3819 */ /* 0x000fe20000011615 */
[----:B------:R-:W-:Y:S01]  /*46f0*/  VIADD R29, R29, 0x1 ;  /* 0x000000011d1d7836 */ /* 0x000fe20000000000 */
[----:B------:R-:W5:Y:S08]  /*4700*/  LDC.64 R14, c[0x0][0xb10] ;  /* 0x0002c400ff0e7b82 */ /* 0x000f700000000a00 */
[----:B------:R-:W1:Y:S08]  /*4710*/  LDC.64 R10, c[0x0][0xb18] ;  /* 0x0002c600ff0a7b82 */ /* 0x000e700000000a00 */
[----:B--2---:R-:W2:Y:S08]  /*4720*/  @!P1 LDC R0, c[0x0][0xb20] ;  /* 0x0002c800ff009b82 */ /* 0x004eb00000000800 */
[----:B------:R-:W3:Y:S01]  /*4730*/  @!P1 LDC R3, c[0x0][0xb0c] ;  /* 0x0002c300ff039b82 */ /* 0x000ee20000000800 */
[----:B-----5:R-:W-:Y:S05]  /*4740*/  @!P1 IMAD.HI.U32 R14, R13, R14, RZ ;  /* 0x0000000e0d0e9227 */ /* 0x020fea00078e00ff */
[----:B------:R-:W-:Y:S01]  /*4750*/  @!P1 SHF.R.U32.HI R14, RZ, R15, R14 ;  /* 0x0000000fff0e9219 */ /* 0x000fe2000001160e */
[----:B-1----:R-:W-:Y:S01]  /*4760*/  @!P1 IMAD.HI.U32 R11, R8, R11, RZ ;  /* 0x0000000b080b9227 */ /* 0x002fe200078e00ff */
[----:B------:R-:W-:Y:S04]  /*4770*/  @!P1 ISETP.NE.AND P0, PT, R10, 0x1, PT ;  /* 0x000000010a00980c */ /* 0x000fe80003f05270 */
[----:B--2---:R-:W-:Y:S02]  /*4780*/  @!P1 SHF.R.U32.HI R9, RZ, R0, R11 ;  /* 0x00000000ff099219 */ /* 0x004fe4000001160b */
[----:B---3--:R-:W-:Y:S02]  /*4790*/  @!P1 ISETP.NE.AND P2, PT, R3, 0x1, PT ;  /* 0x000000010300980c */ /* 0x008fe40003f45270 */
[----:B------:R-:W-:Y:S02]  /*47a0*/  @!P1 SEL R9, R8, R9, !P0 ;  /* 0x0000000908099207 */ /* 0x000fe40004000000 */
[----:B------:R-:W-:Y:S02]  /*47b0*/  ELECT P0, URZ, PT ;  /* 0x0000000000ff782f */ /* 0x000fe40003800000 */
[----:B------:R-:W-:Y:S05]  /*47c0*/  @!P1 SEL R14, R13, R14, !P2 ;  /* 0x0000000e0d0e9207 */ /* 0x000fea0005000000 */
[----:B------:R-:W-:Y:S02]  /*47d0*/  @!P1 IMAD.IADD R0, R9, 0x1, -R14 ;  /* 0x0000000109009824 */ /* 0x000fe400078e0a0e */
[----:B------:R-:W-:Y:S02]  /*47e0*/  @!P1 IMAD.IADD R9, R14, 0x1, -R9 ;  /* 0x000000010e099824 */ /* 0x000fe400078e0a09 */
[----:B------:R-:W-:Y:S02]  /*47f0*/  @!P1 IMAD R13, R0, R3, R13 ;  /* 0x00000003000d9224 */ /* 0x000fe400078e020d */
[----:B------:R-:W-:Y:S01]  /*4800*/  @!P1 IMAD R8, R9, R10, R8 ;  /* 0x0000000a09089224 */ /* 0x000fe200078e0208 */
[----:B----4-:R-:W-:Y:S06]  /*4810*/  @!P4 BRA `(.L_x_92) ;  /* 0x0000002400dcc947 */ /* 0x010fec0003800000 */
.L_x_146:
[----:B------:R-:W-:Y:S01]  /*4820*/  PLOP3.LUT P5, PT, P5, P0, PT, 0xf2, 0x2f ;  /* 0x00000000002f781c */ /* 0x000fe20002fa1e72 */
[----:B------:R-:W-:Y:S01]  /*4830*/  UMOV UR14, 0x0 ;  /* 0x00000000000e7882 */ /* 0x000fe20000000000 */
[----:B------:R-:W-:Y:S01]  /*4840*/  LOP3.LUT R30, R30, 0x1, RZ, 0x3c, !PT ;  /* 0x000000011e1e7812 */ /* 0x000fe200078e3cff */
[----:B------:R-:W-:Y:S01]  /*4850*/  UMOV UR15, 0x10000000 ;  /* 0x10000000000f7882 */ /* 0x000fe20000000000 */
[----:B------:R-:W-:Y:S01]  /*4860*/  UMOV UR12, UR36 ;  /* 0x00000024000c7c82 */ /* 0x000fe20008000000 */
[----:B------:R-:W-:Y:S08]  /*4870*/  @P3 R2UR UR36, R27 ;  /* 0x000000001b2432ca */ /* 0x000ff000000e0000 */
[----:B-1----:R-:W-:Y:S01]  /*4880*/  @!P5 IADD3 R3, P0, PT, R32, 0x580, RZ ;  /* 0x000005802003d810 */ /* 0x002fe20007f1e0ff */
[----:B------:R-:W-:Y:S01]  /*4890*/  @!P5 IMAD.SHL.U32 R94, R94, 0x40, RZ ;  /* 0x000000405e5ed824 */ /* 0x000fe200078e00ff */
[----:B------:R-:W-:Y:S01]  /*48a0*/  VOTEU.ALL UP1, P5 ;  /* 0x0000000000ff7886 */ /* 0x000fe20002820000 */
[----:B------:R-:W-:Y:S01]  /*48b0*/  @!P5 IMAD.SHL.U32 R93, R93, 0x40, RZ ;  /* 0x000000405d5dd824 */ /* 0x000fe200078e00ff */
[----:B------:R-:W-:Y:S01]  /*48c0*/  @!P5 R2UR UR9, R3 ;  /* 0x000000000309d2ca */ /* 0x000fe200000e0000 */
[----:B------:R-:W-:Y:S01]  /*48d0*/  @!P5 IMAD.X R0, RZ, RZ, R33, P0 ;  /* 0x000000ffff00d224 */ /* 0x000fe200000e0621 */
[----:B------:R-:W-:Y:S01]  /*48e0*/  @!P5 R2UR UR10, R94 ;  /* 0x000000005e0ad2ca */ /* 0x000fe200000e0000 */
[----:B------:R-:W-:Y:S01]  /*48f0*/  IMAD.IADD R94, R8, 0x1, R81 ;  /* 0x00000001085e7824 */ /* 0x000fe200078e0251 */
[----:B------:R-:W-:Y:S01]  /*4900*/  @!P5 R2UR UR11, R93 ;  /* 0x000000005d0bd2ca */ /* 0x000fe200000e0000 */
[----:B------:R-:W-:Y:S01]  /*4910*/  IMAD.IADD R93, R13, 0x1, R92 ;  /* 0x000000010d5d7824 */ /* 0x000fe200078e025c */
[----:B------:R-:W-:Y:S02]  /*4920*/  @!P5 R2UR UR8, R0 ;  /* 0x000000000008d2ca */ /* 0x000fe400000e0000 */
[C---:B------:R-:W-:Y:S04]  /*4930*/  ISETP.NE.AND P0, PT, R29.reuse, 0x2, PT ;  /* 0x000000021d00780c */ /* 0x040fe80003f05270 */
[----:B------:R-:W-:Y:S01]  /*4940*/  SEL R3, RZ, 0x1, P0 ;  /* 0x00000001ff037807 */ /* 0x000fe20000000000 */
[----:B------:R-:W-:Y:S01]  /*4950*/  IMAD.U32 R10, RZ, RZ, UR9 ;  /* 0x00000009ff0a7e24 */ /* 0x000fe2000f8e00ff */
[----:B------:R-:W-:Y:S01]  /*4960*/  @!UP1 UIADD3 UR9, UPT, UPT, UR6, 0x40, URZ ;  /* 0x0000004006099890 */ /* 0x000fe2000fffe0ff */
[----:B------:R-:W-:Y:S02]  /*4970*/  SEL R29, R29, RZ, P0 ;  /* 0x000000ff1d1d7207 */ /* 0x000fe40000000000 */
[----:B------:R-:W-:Y:S02]  /*4980*/  LOP3.LUT R28, R28, R3, RZ, 0x3c, !PT ;  /* 0x000000031c1c7212 */ /* 0x000fe400078e3cff */
[----:B------:R-:W-:Y:S01]  /*4990*/  IMAD.U32 R11, RZ, RZ, UR8 ;  /* 0x00000008ff0b7e24 */ /* 0x000fe2000f8e00ff */
[----:B------:R-:W-:Y:S01]  /*49a0*/  @!P5 R2UR UR16, R10 ;  /* 0x000000000a10d2ca */ /* 0x000fe200000e0000 */
[----:B------:R-:W-:Y:S01]  /*49b0*/  @!UP1 UIADD3 UR8, UPT, UPT, UR6, 0x200, URZ ;  /* 0x0000020006089890 */ /* 0x000fe2000fffe0ff */
[----:B------:R-:W-:Y:S02]  /*49c0*/  VOTEU.ALL UP1, P5 ;  /* 0x0000000000ff7886 */ /* 0x000fe40002820000 */
[----:B------:R-:W-:Y:S11]  /*49d0*/  @!P5 R2UR UR17, R11 ;  /* 0x000000000b11d2ca */ /* 0x000ff600000e0000 */
[----:B------:R-:W-:Y:S02]  /*49e0*/  @!UPT UIADD3 URZ, UPT, UPT, URZ, URZ, URZ ;  /* 0x000000fffffff290 */ /* 0x000fe4000fffe0ff */
[----:B------:R2:W-:Y:S01]  /*49f0*/  @!UP1 UTMALDG.3D [UR8], [UR16], desc[UR14] ;  /* 0x00000e08100095b4 */ /* 0x0005e20008011000 */
[----:B------:R2:W-:Y:S01]  /*4a00*/  @!P5 SYNCS.ARRIVE.TRANS64.RED.A0TR RZ, [UR6+0x40], R25 ;  /* 0x00004019ffffd9a7 */ /* 0x0005e20008300406 */
[----:B------:R-:W-:Y:S01]  /*4a10*/  UPLOP3.LUT UP1, UPT, UPT, UPT, UPT, 0x80, 0x8 ;  /* 0x000000000008789c */ /* 0x000fe20003f2f070 */
[----:B------:R-:W-:Y:S01]  /*4a20*/  SYNCS.ARRIVE.TRANS64.RED.A1T0 RZ, [UR37], RZ ;  /* 0x000000ffffff79a7 */ /* 0x000fe20008100425 */
[----:B------:R-:W-:Y:S09]  /*4a30*/  @P3 BRA `(.L_x_93) ;  /* 0xfffffff400b43947 */ /* 0x000ff2000383ffff */
[----:B------:R-:W-:Y:S07]  /*4a40*/  MOV R0, UR6 ;  /* 0x0000000600007c02 */ /* 0x000fee0008000f00 */
.L_x_94:
[----:B-1----:R-:W-:-:S04]  /*4a50*/  SHF.L.U32 R3, R30, 0x1f, RZ ;  /* 0x0000001f1e037819 */ /* 0x002fc800000006ff */
[----:B------:R1:W3:Y:S03]  /*4a60*/  SYNCS.PHASECHK.TRANS64.TRYWAIT P0, [R0+URZ+0x48], R3 ;  /* 0x00004803000075a7 */ /* 0x0002e600080011ff */
[----:B---3--:R-:W-:Y:S05]  /*4a70*/  @!P0 NANOSLEEP.SYNCS 0x989680 ;  /* 0x009896800000895d */ /* 0x008fea0003900000 */
[----:B------:R-:W3:Y:S02]  /*4a80*/  @!P0 SYNCS.PHASECHK.TRANS64 P0, [R0+URZ+0x48], R3 ;  /* 0x00004803000085a7 */ /* 0x000ee400080010ff */
[----:B--23--:R-:W-:Y:S05]  /*4a90*/  @P0 EXIT ;  /* 0x000000000000094d */ /* 0x00cfea0003800000 */
[----:B------:R-:W-:Y:S05]  /*4aa0*/  BRA `(.L_x_94) ;  /* 0xfffffffc00e87947 */ /* 0x000fea000383ffff */
.L_x_85:
[----:B------:R-:W-:-:S06]  /*4ab0*/  UISETP.GE.AND UP1, UPT, UR10, 0x4, UPT ;  /* 0x000000040a00788c */ /* 0x000fcc000bf26270 */
[----:B------:R-:W-:-:S13]  /*4ac0*/  PLOP3.LUT P0, PT, PT, PT, UP1, 0x80, 0x8 ;  /* 0x000000000008781c */ /* 0x000fda0003f0f018 */
[----:B------:R-:W-:Y:S05]  /*4ad0*/  @!P0 EXIT ;  /* 0x000000000000894d */ /* 0x000fea0003800000 */
[----:B------:R-:W-:Y:S01]  /*4ae0*/  BAR.SYNC.DEFER_BLOCKING 0x6, 0xa0 ;  /* 0x0182800000007b1d */ /* 0x000fe20000010000 */
[C---:B------:R-:W-:Y:S01]  /*4af0*/  IMAD.SHL.U32 R4, R103.reuse, 0x40, RZ ;  /* 0x0000004067047824 */ /* 0x040fe200078e00ff */
[----:B------:R-:W-:Y:S01]  /*4b00*/  SHF.R.U32.HI R3, RZ, 0x1, R103 ;  /* 0x00000001ff037819 */ /* 0x000fe20000011667 */
[----:B------:R-:W-:Y:S01]  /*4b10*/  IMAD.SHL.U32 R105, R106, 0x800, RZ ;  /* 0x000008006a697824 */ /* 0x000fe200078e00ff */
[----:B------:R-:W-:Y:S01]  /*4b20*/  CS2R R108, SRZ ;  /* 0x00000000006c7805 */ /* 0x000fe2000001ff00 */
[C---:B------:R-:W-:Y:S01]  /*4b30*/  IMAD.U32 R47, R103.reuse, 0x10000, RZ ;  /* 0x00010000672f7824 */ /* 0x040fe200078e00ff */
[----:B------:R-:W-:Y:S01]  /*4b40*/  UMOV UR43, 0x400 ;  /* 0x00000400002b7882 */ /* 0x000fe20000000000 */
[C---:B------:R-:W-:Y:S01]  /*4b50*/  LOP3.LUT R2, R4.reuse, 0x180, RZ, 0xc0, !PT ;  /* 0x0000018004027812 */ /* 0x040fe200078ec0ff */
[----:B------:R-:W-:Y:S01]  /*4b60*/  ULEA UR43, UR37, UR43, 0x18 ;  /* 0x0000002b252b7291 */ /* 0x000fe2000f8ec0ff */
[----:B------:R-:W1:Y:S01]  /*4b70*/  LDC R101, c[0x0][0x370] ;  /* 0x0000dc00ff657b82 */ /* 0x000e620000000800 */
[----:B------:R-:W-:Y:S01]  /*4b80*/  LOP3.LUT R4, R4, 0x640, RZ, 0xc0, !PT ;  /* 0x0000064004047812 */ /* 0x000fe200078ec0ff */
[----:B------:R-:W-:Y:S01]  /*4b90*/  IMAD.MOV.U32 R44, RZ, RZ, RZ ;  /* 0x000000ffff2c7224 */ /* 0x000fe200078e00ff */
[----:B------:R-:W-:Y:S01]  /*4ba0*/  LOP3.LUT R3, R2, 0x20, R3, 0xf8, !PT ;  /* 0x0000002002037812 */ /* 0x000fe200078ef803 */
[----:B------:R-:W-:Y:S01]  /*4bb0*/  IMAD.SHL.U32 R2, R103, 0x8, RZ ;  /* 0x0000000867027824 */ /* 0x000fe200078e00ff */
[----:B------:R-:W-:Y:S01]  /*4bc0*/  LOP3.LUT R105, R4, 0x800, R105, 0xf8, !PT ;  /* 0x0000080004697812 */ /* 0x000fe200078ef869 */
[----:B------:R-:W-:Y:S01]  /*4bd0*/  UIADD3 UR4, UPT, UPT, UR43, 0x1200, URZ ;  /* 0x000012002b047890 */ /* 0x000fe2000fffe0ff */
[----:B------:R-:W-:Y:S01]  /*4be0*/  IMAD.MOV.U32 R110, RZ, RZ, RZ ;  /* 0x000000ffff6e7224 */ /* 0x000fe200078e00ff */
[----:B------:R-:W2:Y:S01]  /*4bf0*/  LDC R42, c[0x0][0xb0c] ;  /* 0x0002c300ff2a7b82 */ /* 0x000ea20000000800 */
[----:B------:R-:W-:Y:S01]  /*4c00*/  LOP3.LUT R4, R3, 0x30, R2, 0x78, !PT ;  /* 0x0000003003047812 */ /* 0x000fe200078e7802 */
[----:B------:R-:W-:Y:S01]  /*4c10*/  IMAD.SHL.U32 R2, R106, 0x200000, RZ ;  /* 0x002000006a027824 */ /* 0x000fe200078e00ff */
[----:B------:R-:W3:Y:S01]  /*4c20*/  LDCU.64 UR46, c[0x0][0x348] ;  /* 0x00006900ff2e77ac */ /* 0x000ee20008000a00 */
[----:B------:R-:W-:Y:S01]  /*4c30*/  IMAD.SHL.U32 R3, R103, 0x10, RZ ;  /* 0x0000001067037824 */ /* 0x000fe200078e00ff */
[----:B------:R-:W-:Y:S01]  /*4c40*/  LOP3.LUT R105, R105, R4, RZ, 0xfc, !PT ;  /* 0x0000000469697212 */ /* 0x000fe200078efcff */
[----:B------:R-:W-:Y:S01]  /*4c50*/  IMAD.MOV.U32 R114, RZ, RZ, RZ ;  /* 0x000000ffff727224 */ /* 0x000fe200078e00ff */
[----:B------:R-:W4:Y:S01]  /*4c60*/  LDS R0, [UR43+0x110] ;  /* 0x0001102bff007984 */ /* 0x000f220008000800 */
[----:B------:R-:W1:Y:S01]  /*4c70*/  LDC R100, c[0x0][0xb20] ;  /* 0x0002c800ff647b82 */ /* 0x000e620000000800 */
[----:B------:R-:W-:Y:S01]  /*4c80*/  LOP3.LUT R2, R2, 0x200000, RZ, 0xc0, !PT ;  /* 0x0020000002027812 */ /* 0x000fe200078ec0ff */
[----:B------:R-:W-:Y:S01]  /*4c90*/  VIADD R104, R105, UR43 ;  /* 0x0000002b69687c36 */ /* 0x000fe20008000000 */
[----:B------:R-:W-:Y:S01]  /*4ca0*/  LOP3.LUT R3, R3, 0x20, RZ, 0xc0, !PT ;  /* 0x0000002003037812 */ /* 0x000fe200078ec0ff */
[----:B------:R-:W-:Y:S01]  /*4cb0*/  IMAD.U32 R111, RZ, RZ, UR4 ;  /* 0x00000004ff6f7e24 */ /* 0x000fe2000f8e00ff */
[----:B------:R-:W-:Y:S01]  /*4cc0*/  LOP3.LUT R47, R2, 0x400000, R47, 0xf8, !PT ;  /* 0x00400000022f7812 */ /* 0x000fe200078ef82f */
[----:B------:R-:W1:Y:S01]  /*4cd0*/  LDCU.64 UR38, c[0x0][0x888] ;  /* 0x00011100ff2677ac */ /* 0x000e620008000a00 */
[----:B------:R-:W-:Y:S01]  /*4ce0*/  IADD3 R104, PT, PT, -R3, 0x200, R104 ;  /* 0x0000020003687810 */ /* 0x000fe20007ffe168 */
[----:B------:R-:W1:Y:S01]  /*4cf0*/  LDC R41, c[0x0][0xb30] ;  /* 0x0002cc00ff297b82 */ /* 0x000e620000000800 */
[----:B------:R-:W-:-:S07]  /*4d00*/  UIADD3 UR42, UPT, UPT, UR43, 0x200, URZ ;  /* 0x000002002b2a7890 */ /* 0x000fce000fffe0ff */
[----:B------:R-:W1:Y:S08]  /*4d10*/  LDC.64 R90, c[0x0][0xb10] ;  /* 0x0002c400ff5a7b82 */ /* 0x000e700000000a00 */
[----:B------:R-:W1:Y:S08]  /*4d20*/  LDC.64 R38, c[0x0][0xb18] ;  /* 0x0002c600ff267b82 */ /* 0x000e700000000a00 */
[----:B------:R-:W1:Y:S01]  /*4d30*/  LDC.64 R86, c[0x0][0x888] ;  /* 0x00022200ff567b82 */ /* 0x000e620000000a00 */
[----:B----4-:R-:W-:-:S07]  /*4d40*/  IMAD.IADD R47, R0, 0x1, R47 ;  /* 0x00000001002f7824 */ /* 0x010fce00078e022f */
[----:B------:R-:W4:Y:S08]  /*4d50*/  LDC.64 R36, c[0x0][0xb28] ;  /* 0x0002ca00ff247b82 */ /* 0x000f300000000a00 */
[----:B------:R-:W1:Y:S08]  /*4d60*/  LDC.64 R88, c[0x0][0x890] ;  /* 0x00022400ff587b82 */ /* 0x000e700000000a00 */
[----:B------:R-:W1:Y:S08]  /*4d70*/  LDC.64 R84, c[0x0][0x8b0] ;  /* 0x00022c00ff547b82 */ /* 0x000e700000000a00 */
[----:B------:R-:W1:Y:S08]  /*4d80*/  LDC.64 R82, c[0x0][0x8a8] ;  /* 0x00022a00ff527b82 */ /* 0x000e700000000a00 */
[----:B--23--:R-:W1:Y:S02]  /*4d90*/  LDC R102, c[0x0][0x374] ;  /* 0x0000dd00ff667b82 */ /* 0x00ce640000000800 */
.L_x_112:
[C---:B------:R-:W-:Y:S02]  /*4da0*/  LEA R0, R114.reuse, UR43, 0x3 ;  /* 0x0000002b72007c11 */ /* 0x040fe4000f8e18ff */
[----:B------:R-:W-:Y:S02]  /*4db0*/  SHF.L.U32 R3, R109, 0x1f, RZ ;  /* 0x0000001f6d037819 */ /* 0x000fe400000006ff */
[----:B------:R-:W-:Y:S02]  /*4dc0*/  LEA R16, R114, UR43, 0x4 ;  /* 0x0000002b72107c11 */ /* 0x000fe4000f8e20ff */
[----:B--2---:R-:W2:Y:S02]  /*4dd0*/  SYNCS.PHASECHK.TRANS64.TRYWAIT P0, [R0+URZ+0x60], R3 ;  /* 0x00006003000075a7 */ /* 0x004ea400080011ff */
[----:B--23--:R-:W-:Y:S05]  /*4de0*/  @!P0 BRA `(.L_x_95) ;  /* 0x0000002000808947 */ /* 0x00cfea0003800000 */
.L_x_147:
[----:B------:R-:W3:Y:S01]  /*4df0*/  LDC.64 R12, c[0x0][0xb10] ;  /* 0x0002c400ff0c7b82 */ /* 0x000ee20000000a00 */
[----:B------:R-:W4:Y:S01]  /*4e00*/  LDS.128 R16, [R16+0xf0] ;  /* 0x0000f00010107984 */ /* 0x000f220000000c00 */
[----:B-1----:R-:W-:Y:S01]  /*4e10*/  ISETP.NE.AND P1, PT, R41, 0x1, PT ;  /* 0x000000012900780c */ /* 0x002fe20003f25270 */
[----:B--2---:R-:W-:Y:S01]  /*4e20*/  VIADD R0, R0, 0x70 ;  /* 0x0000007000007836 */ /* 0x004fe20000000000 */
[----:B------:R-:W-:Y:S04]  /*4e30*/  ISETP.GE.AND P0, PT, R40, 0x1, PT ;  /* 0x000000012800780c */ /* 0x000fe80003f06270 */
[----:B------:R-:W1:Y:S01]  /*4e40*/  LDC.64 R10, c[0x0][0xb18] ;  /* 0x0002c600ff0a7b82 */ /* 0x000e620000000a00 */
[----:B------:R-:W-:Y:S01]  /*4e50*/  PRMT R0, RZ, 0x654, R0 ;  /* 0x00000654ff007816 */ /* 0x000fe20000000000 */
[----:B------:R-:W-:Y:S01]  /*4e60*/  @!PT LDS RZ, [RZ] ;  /* 0x00000000fffff984 */ /* 0x000fe20000000800 */
[----:B------:R-:W-:Y:S01]  /*4e70*/  @!PT LDS RZ, [RZ] ;  /* 0x00000000fffff984 */ /* 0x000fe20000000800 */
[----:B------:R-:W-:Y:S01]  /*4e80*/  @!PT LDS RZ, [RZ] ;  /* 0x00000000fffff984 */ /* 0x000fe20000000800 */
[----:B------:R-:W-:Y:S01]  /*4e90*/  @!PT LDS RZ, [RZ] ;  /* 0x00000000fffff984 */ /* 0x000fe20000000800 */
[----:B------:R2:W-:Y:S06]  /*4ea0*/  MEMBAR.ALL.CTA ;  /* 0x0000000000007992 */ /* 0x0005ec0000008000 */
[----:B--2---:R-:W2:Y:S01]  /*4eb0*/  FENCE.VIEW.ASYNC.S ;  /* 0x00000000000073c6 */ /* 0x004ea20000000000 */
[----:B------:R-:W1:Y:S08]  /*4ec0*/  @!P1 LDC R14, c[0x0][0xb20] ;  /* 0x0002c800ff0e9b82 */ /* 0x000e700000000800 */
[----:B------:R-:W1:Y:S01]  /*4ed0*/  @!P1 LDC R9, c[0x0][0xb0c] ;  /* 0x0002c300ff099b82 */ /* 0x000e620000000800 */
[----:B--2---:R2:W-:Y:S01]  /*4ee0*/  SYNCS.ARRIVE.TRANS64.RED.A1T0 RZ, [R0+URZ], RZ ;  /* 0x000000ff00ff79a7 */ /* 0x0045e200081004ff */
[----:B----4-:R-:W-:Y:S04]  /*4ef0*/  LOP3.LUT P4, RZ, R18, 0x1, RZ, 0xc0, !PT ;  /* 0x0000000112ff7812 */ /* 0x010fe8000788c0ff */
[----:B------:R-:W-:Y:S09]  /*4f00*/  P2R R112, PR, RZ, 0x10 ;  /* 0x00000010ff707803 */ /* 0x000ff20000000000 */
[----:B------:R-:W-:Y:S02]  /*4f10*/  @P4 MOV R45, R16 ;  /* 0x00000010002d4202 */ /* 0x000fe40000000f00 */
[----:B------:R-:W-:Y:S01]  /*4f20*/  @P4 LOP3.LUT R43, R17, 0xffff, RZ, 0xc0, !PT ;  /* 0x0000ffff112b4812 */ /* 0x000fe200078ec0ff */
[----:B--23--:R-:W-:Y:S06]  /*4f30*/  @!P0 BRA `(.L_x_96) ;  /* 0x0000000000a48947 */ /* 0x00cfec0003800000 */
[----:B------:R-:W-:Y:S01]  /*4f40*/  IMAD.HI.U32 R21, R102, R39, RZ ;  /* 0x0000002766157227 */ /* 0x000fe200078e00ff */
[----:B------:R-:W-:Y:S02]  /*4f50*/  ISETP.NE.AND P0, PT, R38, 0x1, PT ;  /* 0x000000012600780c */ /* 0x000fe40003f05270 */
[----:B------:R-:W-:Y:S01]  /*4f60*/  ISETP.NE.AND P2, PT, R40, 0x1, PT ;  /* 0x000000012800780c */ /* 0x000fe20003f45270 */
[----:B------:R-:W-:Y:S01]  /*4f70*/  IMAD.HI.U32 R20, R101, R90, RZ ;  /* 0x0000005a65147227 */ /* 0x000fe200078e00ff */
[----:B------:R-:W-:Y:S02]  /*4f80*/  SHF.R.U32.HI R21, RZ, R100, R21 ;  /* 0x00000064ff157219 */ /* 0x000fe40000011615 */
[----:B------:R-:W-:Y:S01]  /*4f90*/  ISETP.NE.AND P3, PT, R42, 0x1, PT ;  /* 0x000000012a00780c */ /* 0x000fe20003f65270 */
[----:B------:R-:W-:Y:S01]  /*4fa0*/  IMAD.HI.U32 R24, R45, R90, RZ ;  /* 0x0000005a2d187227 */ /* 0x000fe200078e00ff */
[----:B------:R-:W-:Y:S02]  /*4fb0*/  SHF.R.U32.HI R20, RZ, R91, R20 ;  /* 0x0000005bff147219 */ /* 0x000fe40000011614 */
[----:B------:R-:W-:Y:S01]  /*4fc0*/  SEL R3, R102, R21, !P0 ;  /* 0x0000001566037207 */ /* 0x000fe20004000000 */
[----:B------:R-:W-:Y:S01]  /*4fd0*/  IMAD.HI.U32 R21, R43, R39, RZ ;  /* 0x000000272b157227 */ /* 0x000fe200078e00ff */
[----:B------:R-:W-:Y:S02]  /*4fe0*/  SEL R7, R101, R20, !P3 ;  /* 0x0000001465077207 */ /* 0x000fe40005800000 */
[----:B------:R-:W-:Y:S01]  /*4ff0*/  SHF.R.U32.HI R24, RZ, R91, R24 ;  /* 0x0000005bff187219 */ /* 0x000fe20000011618 */
[-C--:B------:R-:W-:Y:S04]  /*5000*/  IMAD.HI.U32 R20, R3, R36.reuse, RZ ;  /* 0x0000002403147227 */ /* 0x080fe800078e00ff */
[----:B------:R-:W-:Y:S01]  /*5010*/  IMAD.HI.U32 R22, R7, R36, RZ ;  /* 0x0000002407167227 */ /* 0x000fe200078e00ff */
[-C--:B------:R-:W-:Y:S02]  /*5020*/  @P2 SHF.R.U32.HI R3, RZ, R37.reuse, R20 ;  /* 0x00000025ff032219 */ /* 0x080fe40000011614 */
[----:B------:R-:W-:Y:S02]  /*5030*/  SHF.R.U32.HI R20, RZ, R100, R21 ;  /* 0x00000064ff147219 */ /* 0x000fe40000011615 */
[----:B------:R-:W-:Y:S01]  /*5040*/  @P2 SHF.R.U32.HI R7, RZ, R37, R22 ;  /* 0x00000025ff072219 */ /* 0x000fe20000011616 */
[C---:B------:R-:W-:Y:S01]  /*5050*/  IMAD R2, R40.reuse, R3, RZ ;  /* 0x0000000328027224 */ /* 0x040fe200078e02ff */
[----:B------:R-:W-:Y:S02]  /*5060*/  SEL R5, R43, R20, !P0 ;  /* 0x000000142b057207 */ /* 0x000fe40004000000 */
[----:B------:R-:W-:Y:S01]  /*5070*/  SEL R3, R45, R24, !P3 ;  /* 0x000000182d037207 */ /* 0x000fe20005800000 */
[----:B------:R-:W-:Y:S01]  /*5080*/  IMAD R4, R40, R7, RZ ;  /* 0x0000000728047224 */ /* 0x000fe200078e02ff */
[C---:B------:R-:W-:Y:S01]  /*5090*/  ISETP.GE.AND P0, PT, R5.reuse, R2, PT ;  /* 0x000000020500720c */ /* 0x040fe20003f06270 */
[----:B------:R-:W-:Y:S03]  /*50a0*/  IMAD.HI.U32 R6, R5, R36, RZ ;  /* 0x0000002405067227 */ /* 0x000fe600078e00ff */
[----:B------:R-:W-:Y:S01]  /*50b0*/  ISETP.GE.OR P0, PT, R3, R4, P0 ;  /* 0x000000040300720c */ /* 0x000fe20000706670 */
[----:B------:R-:W-:Y:S01]  /*50c0*/  IMAD.MOV R4, RZ, RZ, -R3 ;  /* 0x000000ffff047224 */ /* 0x000fe200078e0a03 */
[-C--:B------:R-:W-:Y:S03]  /*50d0*/  SHF.R.U32.HI R6, RZ, R37.reuse, R6 ;  /* 0x00000025ff067219 */ /* 0x080fe60000011606 */
[----:B------:R-:W-:Y:S01]  /*50e0*/  IMAD R45, R42, R4, R45 ;  /* 0x000000042a2d7224 */ /* 0x000fe200078e022d */
[----:B------:R-:W-:Y:S05]  /*50f0*/  SEL R15, R5, R6, !P2 ;  /* 0x00000006050f7207 */ /* 0x000fea0005000000 */
[----:B------:R-:W-:Y:S02]  /*5100*/  IMAD.MOV R6, RZ, RZ, -R15 ;  /* 0x000000ffff067224 */ /* 0x000fe400078e0a0f */
[C---:B------:R-:W-:Y:S04]  /*5110*/  @!P0 IMAD.HI.U32 R2, R3.reuse, R36, RZ ;  /* 0x0000002403028227 */ /* 0x040fe800078e00ff */
[----:B------:R-:W-:Y:S01]  /*5120*/  IMAD R6, R40, R6, R5 ;  /* 0x0000000628067224 */ /* 0x000fe200078e0205 */
[----:B------:R-:W-:Y:S04]  /*5130*/  @!P0 SHF.R.U32.HI R2, RZ, R37, R2 ;  /* 0x00000025ff028219 */ /* 0x000fe80000011602 */
[----:B------:R-:W-:Y:S02]  /*5140*/  @!P0 SEL R0, R3, R2, !P2 ;  /* 0x0000000203008207 */ /* 0x000fe40005000000 */
[----:B------:R-:W-:Y:S02]  /*5150*/  IADD3 R2, PT, PT, -R5, RZ, RZ ;  /* 0x000000ff05027210 */ /* 0x000fe40007ffe1ff */
[----:B------:R-:W-:Y:S01]  /*5160*/  @!P0 IADD3 R8, PT, PT, R15, -R0, RZ ;  /* 0x800000000f088210 */ /* 0x000fe20007ffe0ff */
[----:B------:R-:W-:Y:S02]  /*5170*/  @!P0 IMAD R0, R7, R6, R0 ;  /* 0x0000000607008224 */ /* 0x000fe400078e0200 */
[----:B------:R-:W-:Y:S02]  /*5180*/  IMAD R43, R38, R2, R43 ;  /* 0x00000002262b7224 */ /* 0x000fe400078e022b */
[----:B------:R-:W-:Y:S02]  /*5190*/  @!P0 IMAD R5, R8, R40, R3 ;  /* 0x0000002808058224 */ /* 0x000fe400078e0203 */
[----:B------:R-:W-:Y:S04]  /*51a0*/  @!P0 IMAD.MOV.U32 R3, RZ, RZ, R0 ;  /* 0x000000ffff038224 */ /* 0x000fe800078e0000 */
[----:B------:R-:W-:Y:S02]  /*51b0*/  IMAD R45, R3, R42, R45 ;  /* 0x0000002a032d7224 */ /* 0x000fe400078e022d */
[----:B------:R-:W-:Y:S07]  /*51c0*/  IMAD R43, R5, R38, R43 ;  /* 0x00000026052b7224 */ /* 0x000fee00078e022b */
.L_x_96:
[----:B------:R-:W-:Y:S01]  /*51d0*/  @!P1 IMAD.HI.U32 R0, R45, R12, RZ ;  /* 0x0000000c2d009227 */ /* 0x000fe200078e00ff */
[----:B-1----:R-:W-:Y:S01]  /*51e0*/  @!P1 ISETP.NE.AND P0, PT, R10, 0x1, PT ;  /* 0x000000010a00980c */ /* 0x002fe20003f05270 */
[----:B------:R-:W-:Y:S01]  /*51f0*/  ULOP3.LUT UP0, URZ, UR42, 0x1b0, URZ, 0xc0, !UPT ;  /* 0x000001b02aff7892 */ /* 0x000fe2000f80c0ff */
[----:B------:R-:W-:Y:S01]  /*5200*/  @!P1 ISETP.NE.AND P2, PT, R9, 0x1, PT ;  /* 0x000000010900980c */ /* 0x000fe20003f45270 */
[----:B------:R-:W-:Y:S01]  /*5210*/  @!P1 IMAD.HI.U32 R3, R43, R11, RZ ;  /* 0x0000000b2b039227 */ /* 0x000fe200078e00ff */
[----:B------:R-:W-:Y:S02]  /*5220*/  @!P1 SHF.R.U32.HI R0, RZ, R13, R0 ;  /* 0x0000000dff009219 */ /* 0x000fe40000011600 */
[----:B------:R-:W-:Y:S01]  /*5230*/  @P4 SHF.R.U32.HI R107, RZ, 0x10, R17 ;  /* 0x00000010ff6b4819 */ /* 0x000fe20000011611 */
[----:B------:R-:W-:Y:S01]  /*5240*/  VIADD R114, R114, 0x1 ;  /* 0x0000000172727836 */ /* 0x000fe20000000000 */
[----:B------:R-:W-:Y:S02]  /*5250*/  @!P1 SHF.R.U32.HI R2, RZ, R14, R3 ;  /* 0x0000000eff029219 */ /* 0x000fe40000011603 */
[----:B------:R-:W-:Y:S02]  /*5260*/  @!P1 SEL R3, R45, R0, !P2 ;  /* 0x000000002d039207 */ /* 0x000fe40005000000 */
[----:B------:R-:W-:Y:S05]  /*5270*/  @!P1 SEL R2, R43, R2, !P0 ;  /* 0x000000022b029207 */ /* 0x000fea0004000000 */
[----:B------:R-:W-:Y:S02]  /*5280*/  @!P1 IMAD.IADD R0, R2, 0x1, -R3 ;  /* 0x0000000102009824 */ /* 0x000fe400078e0a03 */
[----:B------:R-:W-:Y:S02]  /*5290*/  @!P1 IMAD.IADD R2, R3, 0x1, -R2 ;  /* 0x0000000103029824 */ /* 0x000fe400078e0a02 */
[----:B------:R-:W-:Y:S02]  /*52a0*/  @!P1 IMAD R45, R0, R9, R45 ;  /* 0x00000009002d9224 */ /* 0x000fe400078e022d */
[----:B------:R-:W-:Y:S01]  /*52b0*/  @!P1 IMAD R43, R2, R10, R43 ;  /* 0x0000000a022b9224 */ /* 0x000fe200078e022b */
[----:B------:R-:W-:Y:S06]  /*52c0*/  BRA.U !UP0, `(.L_x_97) ;  /* 0x0000000108407547 */ /* 0x000fec000b800000 */
[----:B------:R-:W1:Y:S01]  /*52d0*/  LDCU.64 UR8, c[0x4][0x80] ;  /* 0x01001000ff0877ac */ /* 0x000e620008000a00 */
[----:B------:R-:W-:Y:S01]  /*52e0*/  MOV R3, 0x0 ;  /* 0x0000000000037802 */ /* 0x000fe20000000f00 */
[----:B------:R-:W-:Y:S02]  /*52f0*/  HFMA2 R12, -RZ, RZ, 0, 5.9604644775390625e-08 ;  /* 0x00000001ff0c7431 */ /* 0x000fe400000001ff */
[----:B------:R-:W-:Y:S02]  /*5300*/  IMAD.MOV.U32 R8, RZ, RZ, 0x70 ;  /* 0x00000070ff087424 */ /* 0x000fe400078e00ff */
[----:B------:R-:W-:Y:S01]  /*5310*/  IMAD.MOV.U32 R13, RZ, RZ, RZ ;  /* 0x000000ffff0d7224 */ /* 0x000fe200078e00ff */
[----:B------:R-:W2:Y:S01]  /*5320*/  LDCU.64 UR6, c[0x4][0x88] ;  /* 0x01001100ff0677ac */ /* 0x000ea20008000a00 */
[----:B------:R-:W3:Y:S01]  /*5330*/  LDC.64 R2, c[0x4][R3] ;  /* 0x0100000003027b82 */ /* 0x000ee20000000a00 */
[----:B------:R-:W4:Y:S01]  /*5340*/  LDCU.64 UR4, c[0x4][0x8] ;  /* 0x01000100ff0477ac */ /* 0x000f220008000a00 */
[----:B-1----:R-:W-:Y:S01]  /*5350*/  MOV R5, UR9 ;  /* 0x0000000900057c02 */ /* 0x002fe20008000f00 */
[----:B------:R-:W-:Y:S01]  /*5360*/  IMAD.U32 R4, RZ, RZ, UR8 ;  /* 0x00000008ff047e24 */ /* 0x000fe2000f8e00ff */
[----:B--2---:R-:W-:Y:S01]  /*5370*/  MOV R7, UR7 ;  /* 0x0000000700077c02 */ /* 0x004fe20008000f00 */
[----:B------:R-:W-:Y:S01]  /*5380*/  IMAD.U32 R6, RZ, RZ, UR6 ;  /* 0x00000006ff067e24 */ /* 0x000fe2000f8e00ff */
[----:B----4-:R-:W-:Y:S01]  /*5390*/  MOV R11, UR5 ;  /* 0x00000005000b7c02 */ /* 0x010fe20008000f00 */
[----:B------:R-:W-:Y:S02]  /*53a0*/  IMAD.U32 R10, RZ, RZ, UR4 ;  /* 0x00000004ff0a7e24 */ /* 0x000fe4000f8e00ff */
[----:B------:R-:W-:Y:S07]  /*53b0*/  LEPC R20, `(.L_x_97) ;  /* 0x000000001014794e */ /* 0x000fee0000000000 */
[----:B---3-5:R-:W-:Y:S05]  /*53c0*/  CALL.ABS.NOINC R2 ;  /* 0x0000000002007343 */ /* 0x028fea0003c00000 */
.L_x_97:
[----:B------:R-:W-:Y:S01]  /*53d0*/  LOP3.LUT P0, RZ, R111, 0x1b0, RZ, 0xc0, !PT ;  /* 0x000001b06fff7812 */ /* 0x000fe2000780c0ff */
[----:B------:R-:W-:Y:S11]  /*53e0*/  BSSY.RECONVERGENT B6, `(.L_x_98) ;  /* 0x0000013000067945 */ /* 0x000ff60003800200 */
[----:B------:R-:W-:Y:S01]  /*53f0*/  @!UPT UIADD3 URZ, UPT, UPT, URZ, URZ, URZ ;  /* 0x000000fffffff290 */ /* 0x000fe2000fffe0ff */
[----:B------:R-:W-:Y:S05]  /*5400*/  @!P0 BRA `(.L_x_99) ;  /* 0x0000000000408947 */ /* 0x000fea0003800000 */
        /* <DEDUP_REMOVED lines=16> */
.L_x_99:
[----:B------:R-:W-:Y:S05]  /*5510*/  BSYNC.RECONVERGENT B6 ;  /* 0x0000000000067941 */ /* 0x000fea0003800200 */
.L_x_98:
[----:B------:R-:W-:Y:S01]  /*5520*/  ISETP.NE.U32.AND P3, PT, R88, RZ, PT ;  /* 0x000000ff5800720c */ /* 0x000fe20003f65070 */
[----:B------:R-:W-:Y:S01]  /*5530*/  UISETP.NE.AND UP1, UPT, UR44, URZ, UPT ;  /* 0x000000ff2c00728c */ /* 0x000fe2000bf25270 */
[----:B------:R-:W-:Y:S02]  /*5540*/  ISETP.NE.U32.AND P4, PT, R84, RZ, PT ;  /* 0x000000ff5400720c */ /* 0x000fe40003f85070 */
[----:B------:R-:W-:Y:S02]  /*5550*/  ISETP.NE.AND.EX P3, PT, R89, RZ, PT, P3 ;  /* 0x000000ff5900720c */ /* 0x000fe40003f65330 */
[----:B------:R-:W-:Y:S02]  /*5560*/  PLOP3.LUT P1, PT, PT, PT, PT, 0x8, 0x80 ;  /* 0x000000000080781c */ /* 0x000fe40003f2e170 */
[----:B------:R-:W-:Y:S02]  /*5570*/  PLOP3.LUT P0, PT, PT, PT, UP1, 0x80, 0x8 ;  /* 0x000000000008781c */ /* 0x000fe40003f0f018 */
[----:B------:R-:W-:Y:S02]  /*5580*/  ISETP.NE.AND.EX P4, PT, R85, RZ, PT, P4 ;  /* 0x000000ff5500720c */ /* 0x000fe40003f85340 */
[----:B------:R-:W1:Y:S09]  /*5590*/  @UP1 LDCU.64 UR4, c[0x0][0x888] ;  /* 0x00011100ff0417ac */ /* 0x000e720008000a00 */
[----:B------:R-:W-:Y:S01]  /*55a0*/  @P0 PLOP3.LUT P1, PT, P3, PT, PT, 0x80, 0x8 ;  /* 0x000000000008081c */ /* 0x000fe20001f2f070 */
[----:B-1----:R-:W-:Y:S04]  /*55b0*/  @UP1 UISETP.NE.U32.AND UP0, UPT, UR4, URZ, UPT ;  /* 0x000000ff0400128c */ /* 0x002fe8000bf05070 */
[----:B------:R-:W-:Y:S04]  /*55c0*/  @UP1 UISETP.NE.AND.EX UP0, UPT, UR5, URZ, UPT, UP0 ;  /* 0x000000ff0500128c */ /* 0x000fe8000bf05300 */
[----:B------:R-:W-:Y:S01]  /*55d0*/  @UP1 USEL UR4, URZ, 0xffffffff, UP0 ;  /* 0xffffffffff041887 */ /* 0x000fe20008000000 */
[----:B------:R-:W-:Y:S11]  /*55e0*/  @!P3 BRA `(.L_x_100) ;  /* 0x00000000002cb947 */ /* 0x000ff60003800000 */
[----:B------:R-:W-:Y:S01]  /*55f0*/  ISETP.NE.U32.AND P2, PT, R86, RZ, PT ;  /* 0x000000ff5600720c */ /* 0x000fe20003f45070 */
[----:B------:R-:W-:Y:S03]  /*5600*/  IMAD.MOV.U32 R95, RZ, RZ, 0x1 ;  /* 0x00000001ff5f7424 */ /* 0x000fe600078e00ff */
[----:B------:R-:W-:Y:S11]  /*5610*/  ISETP.NE.AND.EX P2, PT, R87, RZ, PT, P2 ;  /* 0x000000ff5700720c */ /* 0x000ff60003f45320 */
[----:B------:R-:W-:Y:S02]  /*5620*/  @!UPT UIADD3 URZ, UPT, UPT, URZ, URZ, URZ ;  /* 0x000000fffffff290 */ /* 0x000fe4000fffe0ff */
[----:B------:R-:W1:Y:S01]  /*5630*/  @P2 LDC.64 R2, c[0x0][0x888] ;  /* 0x00022200ff022b82 */ /* 0x000e620000000a00 */
[----:B------:R-:W-:Y:S04]  /*5640*/  @P2 IMAD R0, R88, UR36, RZ ;  /* 0x0000002458002c24 */ /* 0x000fe8000f8e02ff */
[----:B-1----:R-:W-:Y:S04]  /*5650*/  @P2 IMAD.WIDE R2, R0, 0x4, R2 ;  /* 0x0000000400022825 */ /* 0x002fe800078e0202 */
[----:B------:R-:W-:Y:S01]  /*5660*/  HFMA2 R0, -RZ, RZ, 0, 5.9604644775390625e-08 ;  /* 0x00000001ff007431 */ /* 0x000fe200000001ff */
[----:B-----5:R1:W5:Y:S04]  /*5670*/  @P2 LDG.E R49, desc[UR40][R2.64] ;  /* 0x0000002802312981 */ /* 0x020368000c1e1900 */
[----:B------:R-:W-:Y:S01]  /*5680*/  @!P2 PRMT R95, R0, 0x7610, R95 ;  /* 0x00007610005fa816 */ /* 0x000fe2000000005f */
[----:B-1----:R-:W2:Y:S06]  /*5690*/  @!P2 LDC R49, c[0x0][0x880] ;  /* 0x00022000ff31ab82 */ /* 0x002eac0000000800 */
.L_x_100:
[----:B------:R-:W-:Y:S05]  /*56a0*/  @!P4 BRA `(.L_x_101) ;  /* 0x000000000020c947 */ /* 0x000fea0003800000 */
[----:B------:R-:W-:Y:S04]  /*56b0*/  ISETP.NE.U32.AND P2, PT, R82, RZ, PT ;  /* 0x000000ff5200720c */ /* 0x000fe80003f45070 */
[----:B------:R-:W-:Y:S11]  /*56c0*/  ISETP.NE.AND.EX P2, PT, R83, RZ, PT, P2 ;  /* 0x000000ff5300720c */ /* 0x000ff60003f45320 */
[----:B------:R-:W-:Y:S02]  /*56d0*/  @!UPT UIADD3 URZ, UPT, UPT, URZ, URZ, URZ ;  /* 0x000000fffffff290 */ /* 0x000fe4000fffe0ff */
[----:B------:R-:W1:Y:S01]  /*56e0*/  @P2 LDC.64 R2, c[0x0][0x8a8] ;  /* 0x00022a00ff022b82 */ /* 0x000e620000000a00 */
[----:B------:R-:W-:Y:S04]  /*56f0*/  @P2 IMAD R0, R84, UR36, RZ ;  /* 0x0000002454002c24 */ /* 0x000fe8000f8e02ff */
[----:B-1----:R-:W-:Y:S05]  /*5700*/  @P2 IMAD.WIDE R2, R0, 0x4, R2 ;  /* 0x0000000400022825 */ /* 0x002fea00078e0202 */
[----:B-----5:R1:W5:Y:S02]  /*5710*/  @P2 LDG.E R46, desc[UR40][R2.64] ;  /* 0x00000028022e2981 */ /* 0x020364000c1e1900 */
[----:B-1----:R-:W3:Y:S02]  /*5720*/  @!P2 LDC R46, c[0x0][0x8a0] ;  /* 0x00022800ff2eab82 */ /* 0x002ee40000000800 */
.L_x_101:
[----:B--2--5:R-:W-:Y:S01]  /*5730*/  @P0 FSETP.NEU.AND P4, PT, R49, RZ, PT ;  /* 0x000000ff3100020b */ /* 0x024fe20003f8d000 */
[----:B------:R-:W-:Y:S01]  /*5740*/  IMAD.U32 R0, RZ, RZ, UR4 ;  /* 0x00000004ff007e24 */ /* 0x000fe2000f8e00ff */
[----:B------:R-:W-:Y:S01]  /*5750*/  @P0 LOP3.LUT P2, RZ, R95, 0xff, RZ, 0xc0, !PT ;  /* 0x000000ff5fff0812 */ /* 0x000fe2000784c0ff */
[----:B------:R-:W-:Y:S01]  /*5760*/  BSSY B1, `(.L_x_102) ;  /* 0x0000034000017945 */ /* 0x000fe20003800000 */
[----:B------:R-:W-:Y:S01]  /*5770*/  @P0 SEL R3, RZ, 0xffffffff, P4 ;  /* 0xffffffffff030807 */ /* 0x000fe20002000000 */
[C---:B------:R-:W-:Y:S01]  /*5780*/  IMAD R32, R44.reuse, 0x20, R47 ;  /* 0x000000202c207824 */ /* 0x040fe200078e022f */
[----:B------:R-:W-:Y:S02]  /*5790*/  LEA R113, R44, UR43, 0x3 ;  /* 0x0000002b2c717c11 */ /* 0x000fe4000f8e18ff */
[----:B------:R-:W-:Y:S02]  /*57a0*/  CS2R R54, SRZ ;  /* 0x0000000000367805 */ /* 0x000fe4000001ff00 */
[----:B------:R-:W-:Y:S02]  /*57b0*/  @P1 SEL R3, R0, R3, !P2 ;  /* 0x0000000300031207 */ /* 0x000fe40005000000 */
[----:B------:R-:W-:Y:S02]  /*57c0*/  CS2R R52, SRZ ;  /* 0x0000000000347805 */ /* 0x000fe4000001ff00 */
[----:B------:R-:W-:Y:S02]  /*57d0*/  SHF.L.U32 R2, R110, 0x1f, RZ ;  /* 0x0000001f6e027819 */ /* 0x000fe400000006ff */
[----:B------:R-:W-:Y:S02]  /*57e0*/  CS2R R58, SRZ ;  /* 0x00000000003a7805 */ /* 0x000fe4000001ff00 */
[----:B------:R-:W-:Y:S02]  /*57f0*/  @P0 LOP3.LUT R3, R3, 0x1, RZ, 0xc0, !PT ;  /* 0x0000000103030812 */ /* 0x000fe400078ec0ff */
[----:B------:R-:W-:Y:S02]  /*5800*/  CS2R R56, SRZ ;  /* 0x0000000000387805 */ /* 0x000fe4000001ff00 */
[----:B------:R-:W-:Y:S02]  /*5810*/  PLOP3.LUT P5, PT, PT, PT, PT, 0x8, 0x80 ;  /* 0x000000000080781c */ /* 0x000fe40003fae170 */
[----:B------:R-:W-:Y:S11]  /*5820*/  ISETP.NE.U32.OR P1, PT, R3, 0x1, !P0 ;  /* 0x000000010300780c */ /* 0x000ff60004725470 */
[----:B------:R-:W-:Y:S02]  /*5830*/  @!UPT UIADD3 URZ, UPT, UPT, URZ, URZ, URZ ;  /* 0x000000fffffff290 */ /* 0x000fe4000fffe0ff */
[----:B------:R-:W-:Y:S04]  /*5840*/  @P1 SHF.L.U32 R4, R108, 0x1f, RZ ;  /* 0x0000001f6c041819 */ /* 0x000fe800000006ff */
[----:B------:R-:W1:Y:S01]  /*5850*/  @P1 SYNCS.PHASECHK.TRANS64.TRYWAIT P0, [UR43+0x40], R4 ;  /* 0x00004004ff0015a7 */ /* 0x000e62000800112b */
[----:B------:R2:W4:Y:S01]  /*5860*/  SYNCS.PHASECHK.TRANS64.TRYWAIT P4, [R113+URZ+0x80], R2 ;  /* 0x00008002710075a7 */ /* 0x00052200080811ff */
[----:B-1----:R-:W-:Y:S01]  /*5870*/  @P1 PLOP3.LUT P5, PT, P0, PT, PT, 0x8, 0x80 ;  /* 0x000000000080181c */ /* 0x002fe200007ae170 */
[----:B------:R-:W-:Y:S01]  /*5880*/  @!UPT UIADD3 URZ, UPT, UPT, URZ, URZ, URZ ;  /* 0x000000fffffff290 */ /* 0x000fe2000fffe0ff */
[----:B--2-4-:R-:W-:Y:S11]  /*5890*/  @!P1 BRA `(.L_x_103) ;  /* 0x0000000000809947 */ /* 0x014ff60003800000 */
[----:B------:R-:W-:Y:S01]  /*58a0*/  ISETP.NE.U32.AND P0, PT, RZ, UR38, PT ;  /* 0x00000026ff007c0c */ /* 0x000fe2000bf05070 */
[----:B------:R-:W-:Y:S01]  /*58b0*/  BSSY B0, `(.L_x_104) ;  /* 0x0000012000007945 */ /* 0x000fe20003800000 */
[----:B------:R-:W-:Y:S02]  /*58c0*/  FSETP.NEU.AND P2, PT, R49, RZ, PT ;  /* 0x000000ff3100720b */ /* 0x000fe40003f4d000 */
[----:B------:R-:W-:Y:S02]  /*58d0*/  CS2R R58, SRZ ;  /* 0x00000000003a7805 */ /* 0x000fe4000001ff00 */
[----:B------:R-:W-:Y:S02]  /*58e0*/  ISETP.NE.AND.EX P0, PT, RZ, UR39, PT, P0 ;  /* 0x00000027ff007c0c */ /* 0x000fe4000bf05300 */
[----:B------:R-:W-:Y:S02]  /*58f0*/  CS2R R56, SRZ ;  /* 0x0000000000387805 */ /* 0x000fe4000001ff00 */
[----:B------:R-:W-:Y:S02]  /*5900*/  LOP3.LUT P1, RZ, R95, 0xff, RZ, 0xc0, !PT ;  /* 0x000000ff5fff7812 */ /* 0x000fe4000782c0ff */
[----:B------:R-:W-:Y:S02]  /*5910*/  CS2R R54, SRZ ;  /* 0x0000000000367805 */ /* 0x000fe4000001ff00 */
[----:B------:R-:W-:Y:S02]  /*5920*/  SEL R0, RZ, 0xffffffff, P2 ;  /* 0xffffffffff007807 */ /* 0x000fe40001000000 */
[----:B------:R-:W-:Y:S02]  /*5930*/  CS2R R52, SRZ ;  /* 0x0000000000347805 */ /* 0x000fe4000001ff00 */
[----:B------:R-:W-:Y:S04]  /*5940*/  SEL R3, RZ, 0xffffffff, P0 ;  /* 0xffffffffff037807 */ /* 0x000fe80000000000 */
[----:B------:R-:W-:Y:S04]  /*5950*/  @P3 SEL R0, R3, R0, !P1 ;  /* 0x0000000003003207 */ /* 0x000fe80004800000 */
[----:B------:R-:W-:Y:S04]  /*5960*/  LOP3.LUT R0, R0, 0x1, RZ, 0xc0, !PT ;  /* 0x0000000100007812 */ /* 0x000fe800078ec0ff */
[----:B------:R-:W-:Y:S01]  /*5970*/  ISETP.NE.U32.AND P0, PT, R0, 0x1, PT ;  /* 0x000000010000780c */ /* 0x000fe20003f05070 */
[----:B------:R-:W-:Y:S01]  /*5980*/  @!UPT UIADD3 URZ, UPT, UPT, URZ, URZ, URZ ;  /* 0x000000fffffff290 */ /* 0x000fe2000fffe0ff */
[----:B------:R-:W-:Y:S11]  /*5990*/  @!P5 BRA `(.L_x_105) ;  /* 0x00000000000cd947 */ /* 0x000ff60003800000 */
[----:B------:R-:W-:Y:S04]  /*59a0*/  SHF.L.U32 R3, R108, 0x1f, RZ ;  /* 0x0000001f6c037819 */ /* 0x000fe800000006ff */
[----:B------:R-:W1:Y:S02]  /*59b0*/  SYNCS.PHASECHK.TRANS64.TRYWAIT P1, [UR43+0x40], R3 ;  /* 0x00004003ff0075a7 */ /* 0x000e64000802112b */
[----:B-1----:R-:W-:Y:S05]  /*59c0*/  @!P1 BRA `(.L_x_106) ;  /* 0x00000014009c9947 */ /* 0x002fea0003800000 */
.L_x_105:
[----:B------:R-:W-:Y:S05]  /*59d0*/  BSYNC B0 ;  /* 0x0000000000007941 */ /* 0x000fea0003800000 */
.L_x_104:
[----:B------:R2:W4:Y:S01]  /*59e0*/  @P0 LDS.128 R56, [R105+UR43+0x200] ;  /* 0x0002002b69380984 */ /* 0x0005220008000c00 */
[----:B------:R-:W-:Y:S01]  /*59f0*/  UIADD3 UR4, UPT, UPT, UR43, 0x48, URZ ;  /* 0x000000482b047890 */ /* 0x000fe2000fffe0ff */
[----:B------:R-:W-:Y:S02]  /*5a00*/  LOP3.LUT R108, R108, 0x1, RZ, 0x3c, !PT ;  /* 0x000000016c6c7812 */ /* 0x000fe400078e3cff */
[----:B------:R2:W1:Y:S01]  /*5a10*/  @P0 LDS.128 R52, [R104+0x10] ;  /* 0x0000100068340984 */ /* 0x0004620000000c00 */
[----:B------:R-:W-:Y:S01]  /*5a20*/  UPRMT UR4, UR37, 0x654, UR4 ;  /* 0x0000065425047896 */ /* 0x000fe20008000004 */
[----:B------:R-:W-:Y:S01]  /*5a30*/  @!PT LDS RZ, [RZ] ;  /* 0x00000000fffff984 */ /* 0x000fe20000000800 */
[----:B------:R-:W-:Y:S01]  /*5a40*/  @!PT LDS RZ, [RZ] ;  /* 0x00000000fffff984 */ /* 0x000fe20000000800 */
[----:B------:R-:W-:Y:S01]  /*5a50*/  @!PT LDS RZ, [RZ] ;  /* 0x00000000fffff984 */ /* 0x000fe20000000800 */
[----:B------:R-:W-:Y:S01]  /*5a60*/  @!PT LDS RZ, [RZ] ;  /* 0x00000000fffff984 */ /* 0x000fe20000000800 */
[----:B------:R5:W-:Y:S06]  /*5a70*/  MEMBAR.ALL.CTA ;  /* 0x0000000000007992 */ /* 0x000bec0000008000 */
[----:B-----5:R-:W5:Y:S02]  /*5a80*/  FENCE.VIEW.ASYNC.S ;  /* 0x00000000000073c6 */ /* 0x020f640000000000 */
[----:B-----5:R-:W-:Y:S03]  /*5a90*/  SYNCS.ARRIVE.TRANS64.RED.A1T0 RZ, [UR4], RZ ;  /* 0x000000ffffff79a7 */ /* 0x020fe60008100404 */
.L_x_103:
[----:B------:R-:W-:Y:S05]  /*5aa0*/  BSYNC B1 ;  /* 0x0000000000017941 */ /* 0x000fea0003800000 */
.L_x_102:
[----:B-1----:R-:W-:Y:S04]  /*5ab0*/  SHF.R.U32.HI R3, RZ, 0x15, R32 ;  /* 0x00000015ff037819 */ /* 0x002fe80000011620 */
[----:B------:R-:W-:Y:S01]  /*5ac0*/  LOP3.LUT P0, RZ, R3, 0x3, R106, 0x48, !PT ;  /* 0x0000000303ff7812 */ /* 0x000fe2000780486a */
[----:B------:R-:W-:Y:S01]  /*5ad0*/  @!UPT UIADD3 URZ, UPT, UPT, URZ, URZ, URZ ;  /* 0x000000fffffff290 */ /* 0x000fe2000fffe0ff */
[----:B------:R-:W-:Y:S11]  /*5ae0*/  @P4 BRA `(.L_x_107) ;  /* 0x0000000000084947 */ /* 0x000ff60003800000 */
[----:B------:R-:W1:Y:S02]  /*5af0*/  SYNCS.PHASECHK.TRANS64.TRYWAIT P1, [R113+URZ+0x80], R2 ;  /* 0x00008002710075a7 */ /* 0x000e6400080211ff */
[----:B-1----:R-:W-:Y:S05]  /*5b00*/  @!P1 BRA `(.L_x_108) ;  /* 0x0000001400649947 */ /* 0x002fea0003800000 */
.L_x_107:
[----:B------:R-:W-:Y:S05]  /*5b10*/  @!P0 BRA `(.L_x_109) ;  /* 0x0000000000408947 */ /* 0x000fea0003800000 */
[----:B------:R-:W1:Y:S01]  /*5b20*/  LDCU.64 UR8, c[0x4][0x70] ;  /* 0x01000e00ff0877ac */ /* 0x000e620008000a00 */
[----:B------:R-:W-:Y:S01]  /*5b30*/  MOV R3, 0x0 ;  /* 0x0000000000037802 */ /* 0x000fe20000000f00 */
[----:B------:R-:W-:Y:S02]  /*5b40*/  HFMA2 R12, -RZ, RZ, 0, 5.9604644775390625e-08 ;  /* 0x00000001ff0c7431 */ /* 0x000fe400000001ff */
[----:B------:R-:W-:Y:S02]  /*5b50*/  IMAD.MOV.U32 R8, RZ, RZ, 0x192 ;  /* 0x00000192ff087424 */ /* 0x000fe400078e00ff */
[----:B------:R-:W-:Y:S01]  /*5b60*/  IMAD.MOV.U32 R13, RZ, RZ, RZ ;  /* 0x000000ffff0d7224 */ /* 0x000fe200078e00ff */
[----:B------:R-:W5:Y:S01]  /*5b70*/  LDCU.64 UR6, c[0x4][0x78] ;  /* 0x01000f00ff0677ac */ /* 0x000f620008000a00 */
[----:B------:R-:W2:Y:S01]  /*5b80*/  LDC.64 R2, c[0x4][R3] ;  /* 0x0100000003027b82 */ /* 0x000ea20000000a00 */
[----:B------:R-:W3:Y:S01]  /*5b90*/  LDCU.64 UR4, c[0x4][0x10] ;  /* 0x01000200ff0477ac */ /* 0x000ee20008000a00 */
[----:B-1----:R-:W-:Y:S01]  /*5ba0*/  MOV R5, UR9 ;  /* 0x0000000900057c02 */ /* 0x002fe20008000f00 */
[----:B------:R-:W-:Y:S01]  /*5bb0*/  IMAD.U32 R4, RZ, RZ, UR8 ;  /* 0x00000008ff047e24 */ /* 0x000fe2000f8e00ff */
[----:B-----5:R-:W-:Y:S01]  /*5bc0*/  MOV R7, UR7 ;  /* 0x0000000700077c02 */ /* 0x020fe20008000f00 */
[----:B------:R-:W-:Y:S01]  /*5bd0*/  IMAD.U32 R6, RZ, RZ, UR6 ;  /* 0x00000006ff067e24 */ /* 0x000fe2000f8e00ff */
[----:B---3--:R-:W-:Y:S01]  /*5be0*/  MOV R11, UR5 ;  /* 0x00000005000b7c02 */ /* 0x008fe20008000f00 */
[----:B------:R-:W-:Y:S02]  /*5bf0*/  IMAD.U32 R10, RZ, RZ, UR4 ;  /* 0x00000004ff0a7e24 */ /* 0x000fe4000f8e00ff */
[----:B------:R-:W-:Y:S07]  /*5c00*/  LEPC R20, `(.L_x_109) ;  /* 0x000000001014794e */ /* 0x000fee0000000000 */
[----:B--2-4-:R-:W-:Y:S05]  /*5c10*/  CALL.ABS.NOINC R2 ;  /* 0x0000000002007343 */ /* 0x014fea0003c00000 */
.L_x_109:
[----:B------:R-:W-:Y:S01]  /*5c20*/  LOP3.LUT P0, RZ, R103, 0x60, RZ, 0xc0, !PT ;  /* 0x0000006067ff7812 */ /* 0x000fe2000780c0ff */
[----:B------:R-:W-:Y:S05]  /*5c30*/  WARPSYNC.ALL ;  /* 0x0000000000007948 */ /* 0x000fea0003800000 */
[----:B------:R-:W-:Y:S01]  /*5c40*/  R2UR UR4, R32 ;  /* 0x00000000200472ca */ /* 0x000fe200000e0000 */
[----:B------:R-:W-:Y:S01]  /*5c50*/  BSSY.RECONVERGENT B0, `(.L_x_110) ;  /* 0x000009e000007945 */ /* 0x000fe20003800200 */
[-C--:B----4-:R-:W-:Y:S02]  /*5c60*/  F2FP.F16.E5M2.UNPACK_B R50, R56.reuse ;  /* 0x00000038ff32723e */ /* 0x090fe400020004ff */
[----:B------:R-:W-:Y:S02]  /*5c70*/  F2FP.F16.E5M2.UNPACK_B R63, R56.H1 ;  /* 0x00000038ff3f723e */ /* 0x000fe400030004ff */
[-C--:B------:R-:W-:Y:S01]  /*5c80*/  F2FP.F16.E5M2.UNPACK_B R56, R57.reuse ;  /* 0x00000039ff38723e */ /* 0x080fe200020004ff */
[--C-:B------:R-:W-:Y:S01]  /*5c90*/  HADD2.F32 R48, -RZ, R50.reuse.H0_H0 ;  /* 0x20000032ff307230 */ /* 0x100fe20000004100 */
[----:B------:R-:W-:Y:S01]  /*5ca0*/  F2FP.F16.E5M2.UNPACK_B R57, R57.H1 ;  /* 0x00000039ff39723e */ /* 0x000fe200030004ff */
[----:B------:R-:W-:Y:S01]  /*5cb0*/  HADD2.F32 R50, -RZ, R50.H1_H1 ;  /* 0x30000032ff327230 */ /* 0x000fe20000004100 */
[-C--:B------:R-:W-:Y:S01]  /*5cc0*/  F2FP.F16.E5M2.UNPACK_B R66, R52.reuse ;  /* 0x00000034ff42723e */ /* 0x080fe200020004ff */
[--C-:B------:R-:W-:Y:S01]  /*5cd0*/  HADD2.F32 R51, -RZ, R63.reuse.H0_H0 ;  /* 0x2000003fff337230 */ /* 0x100fe20000004100 */
[----:B------:R-:W-:Y:S01]  /*5ce0*/  F2FP.F16.E5M2.UNPACK_B R68, R52.H1 ;  /* 0x00000034ff44723e */ /* 0x000fe200030004ff */
[----:B------:R-:W1:Y:S01]  /*5cf0*/  LDTM.x32 R4, tmem[UR4] ;  /* 0x00000004000479ee */ /* 0x000e6200082c0000 */
[----:B------:R-:W-:Y:S01]  /*5d00*/  NOP ;  /* 0x0000000000007918 */ /* 0x000fe20000000000 */
[----:B------:R-:W-:Y:S01]  /*5d10*/  IADD3 R113, PT, PT, R113, 0xa0, RZ ;  /* 0x000000a071717810 */ /* 0x000fe20007ffe0ff */
[--C-:B------:R-:W-:Y:S01]  /*5d20*/  HADD2.F32 R65, -RZ, R66.reuse.H0_H0 ;  /* 0x20000042ff417230 */ /* 0x100fe20000004100 */
[----:B------:R-:W-:Y:S01]  /*5d30*/  F2FP.F16.E5M2.UNPACK_B R61, R58 ;  /* 0x0000003aff3d723e */ /* 0x000fe200020004ff */
[----:B------:R-:W-:Y:S01]  /*5d40*/  HADD2.F32 R66, -RZ, R66.H1_H1 ;  /* 0x30000042ff427230 */ /* 0x000fe20000004100 */
[----:B------:R-:W-:Y:S01]  /*5d50*/  LOP3.LUT R113, R113, 0xfefffff8, RZ, 0xc0, !PT ;  /* 0xfefffff871717812 */ /* 0x000fe200078ec0ff */
[----:B------:R-:W-:Y:S01]  /*5d60*/  HADD2.F32 R52, -RZ, R63.H1_H1 ;  /* 0x3000003fff347230 */ /* 0x000fe20000004100 */
[-C--:B------:R-:W-:Y:S01]  /*5d70*/  F2FP.F16.E5M2.UNPACK_B R70, R53.reuse ;  /* 0x00000035ff46723e */ /* 0x080fe200020004ff */
[----:B------:R-:W-:Y:S01]  /*5d80*/  HADD2.F32 R67, -RZ, R68.H0_H0 ;  /* 0x20000044ff437230 */ /* 0x000fe20000004100 */
[----:B-1----:R1:W-:Y:S01]  /*5d90*/  SYNCS.ARRIVE.TRANS64.RED.A1T0 RZ, [R113+URZ], RZ ;  /* 0x000000ff71ff79a7 */ /* 0x0023e200081004ff */
[----:B------:R-:W-:Y:S01]  /*5da0*/  F2FP.F16.E5M2.UNPACK_B R72, R53.H1 ;  /* 0x00000035ff48723e */ /* 0x000fe200030004ff */
[----:B------:R-:W-:Y:S01]  /*5db0*/  HADD2.F32 R53, -RZ, R56.H0_H0 ;  /* 0x20000038ff357230 */ /* 0x000fe20000004100 */
[-C--:B------:R-:W-:Y:S01]  /*5dc0*/  F2FP.F16.E5M2.UNPACK_B R74, R54.reuse ;  /* 0x00000036ff4a723e */ /* 0x080fe200020004ff */
[----:B------:R-:W-:Y:S01]  /*5dd0*/  HADD2.F32 R69, -RZ, R70.H0_H0 ;  /* 0x20000046ff457230 */ /* 0x000fe20000004100 */
[----:B------:R-:W-:Y:S01]  /*5de0*/  F2FP.F16.E5M2.UNPACK_B R76, R54.H1 ;  /* 0x00000036ff4c723e */ /* 0x000fe200030004ff */
[----:B------:R-:W-:Y:S01]  /*5df0*/  HADD2.F32 R54, -RZ, R56.H1_H1 ;  /* 0x30000038ff367230 */ /* 0x000fe20000004100 */
[----:B------:R-:W-:Y:S01]  /*5e00*/  F2FP.F16.E5M2.UNPACK_B R60, R58.H1 ;  /* 0x0000003aff3c723e */ /* 0x000fe200030004ff */
[----:B------:R-:W-:Y:S01]  /*5e10*/  HADD2.F32 R58, -RZ, R61.H1_H1 ;  /* 0x3000003dff3a7230 */ /* 0x000fe20000004100 */
[----:B------:R-:W-:Y:S01]  /*5e20*/  F2FP.F16.E5M2.UNPACK_B R78, R55 ;  /* 0x00000037ff4e723e */ /* 0x000fe200020004ff */
[----:B------:R-:W-:Y:S01]  /*5e30*/  HADD2.F32 R71, -RZ, R70.H1_H1 ;  /* 0x30000046ff477230 */ /* 0x000fe20000004100 */
[----:B------:R-:W-:Y:S01]  /*5e40*/  F2FP.F16.E5M2.UNPACK_B R62, R59 ;  /* 0x0000003bff3e723e */ /* 0x000fe200020004ff */
[--C-:B------:R-:W-:Y:S01]  /*5e50*/  HADD2.F32 R73, -RZ, R74.reuse.H0_H0 ;  /* 0x2000004aff497230 */ /* 0x100fe20000004100 */
[----:B------:R-:W-:Y:S01]  /*5e60*/  F2FP.F16.E5M2.UNPACK_B R80, R55.H1 ;  /* 0x00000037ff50723e */ /* 0x000fe200030004ff */
[C---:B---3--:R-:W-:Y:S01]  /*5e70*/  FMUL R4, R46.reuse, R4 ;  /* 0x000000042e047220 */ /* 0x048fe20000400000 */
[C---:B------:R-:W-:Y:S01]  /*5e80*/  FMUL R5, R46.reuse, R5 ;  /* 0x000000052e057220 */ /* 0x040fe20000400000 */
[C---:B------:R-:W-:Y:S01]  /*5e90*/  FMUL R8, R46.reuse, R8 ;  /* 0x000000082e087220 */ /* 0x040fe20000400000 */
[C---:B------:R-:W-:Y:S01]  /*5ea0*/  FMUL R9, R46.reuse, R9 ;  /* 0x000000092e097220 */ /* 0x040fe20000400000 */
[C---:B------:R-:W-:Y:S01]  /*5eb0*/  FFMA R4, R49.reuse, R48, R4 ;  /* 0x0000003031047223 */ /* 0x040fe20000000004 */
[C---:B------:R-:W-:Y:S01]  /*5ec0*/  FFMA R5, R49.reuse, R50, R5 ;  /* 0x0000003231057223 */ /* 0x040fe20000000005 */
[C---:B------:R-:W-:Y:S01]  /*5ed0*/  FMUL R12, R46.reuse, R12 ;  /* 0x0000000c2e0c7220 */ /* 0x040fe20000400000 */
[C---:B------:R-:W-:Y:S01]  /*5ee0*/  FMUL R13, R46.reuse, R13 ;  /* 0x0000000d2e0d7220 */ /* 0x040fe20000400000 */
[C---:B------:R-:W-:Y:S01]  /*5ef0*/  FMUL R16, R46.reuse, R16 ;  /* 0x000000102e107220 */ /* 0x040fe20000400000 */
[C---:B------:R-:W-:Y:S01]  /*5f00*/  FMUL R17, R46.reuse, R17 ;  /* 0x000000112e117220 */ /* 0x040fe20000400000 */
[C---:B------:R-:W-:Y:S01]  /*5f10*/  FMUL R20, R46.reuse, R20 ;  /* 0x000000142e147220 */ /* 0x040fe20000400000 */
[C---:B------:R-:W-:Y:S01]  /*5f20*/  FMUL R21, R46.reuse, R21 ;  /* 0x000000152e157220 */ /* 0x040fe20000400000 */
[C---:B------:R-:W-:Y:S01]  /*5f30*/  FMUL R0, R46.reuse, R24 ;  /* 0x000000182e007220 */ /* 0x040fe20000400000 */
[C---:B------:R-:W-:Y:S01]  /*5f40*/  FMUL R2, R46.reuse, R25 ;  /* 0x000000192e027220 */ /* 0x040fe20000400000 */
[----:B------:R-:W-:Y:S02]  /*5f50*/  HADD2.F32 R74, -RZ, R74.H1_H1 ;  /* 0x3000004aff4a7230 */ /* 0x000fe40000004100 */
[C---:B------:R-:W-:Y:S01]  /*5f60*/  FMUL R24, R46.reuse, R28 ;  /* 0x0000001c2e187220 */ /* 0x040fe20000400000 */
[C---:B------:R-:W-:Y:S01]  /*5f70*/  FMUL R25, R46.reuse, R29 ;  /* 0x0000001d2e197220 */ /* 0x040fe20000400000 */
[--C-:B------:R-:W-:Y:S02]  /*5f80*/  HADD2.F32 R77, -RZ, R78.reuse.H0_H0 ;  /* 0x2000004eff4d7230 */ /* 0x100fe40000004100 */
[C---:B------:R-:W-:Y:S01]  /*5f90*/  FMUL R28, R46.reuse, R32 ;  /* 0x000000202e1c7220 */ /* 0x040fe20000400000 */
[----:B------:R-:W-:Y:S02]  /*5fa0*/  HADD2.F32 R78, -RZ, R78.H1_H1 ;  /* 0x3000004eff4e7230 */ /* 0x000fe40000004100 */
[C---:B------:R-:W-:Y:S01]  /*5fb0*/  FMUL R29, R46.reuse, R33 ;  /* 0x000000212e1d7220 */ /* 0x040fe20000400000 */
[C---:B------:R-:W-:Y:S01]  /*5fc0*/  FMUL R6, R46.reuse, R6 ;  /* 0x000000062e067220 */ /* 0x040fe20000400000 */
[C---:B------:R-:W-:Y:S01]  /*5fd0*/  FMUL R7, R46.reuse, R7 ;  /* 0x000000072e077220 */ /* 0x040fe20000400000 */
[--C-:B------:R-:W-:Y:S02]  /*5fe0*/  HADD2.F32 R55, -RZ, R57.reuse.H0_H0 ;  /* 0x20000039ff377230 */ /* 0x100fe40000004100 */
[C---:B------:R-:W-:Y:S01]  /*5ff0*/  FMUL R10, R46.reuse, R10 ;  /* 0x0000000a2e0a7220 */ /* 0x040fe20000400000 */
[C---:B------:R-:W-:Y:S01]  /*6000*/  FFMA R6, R49.reuse, R51, R6 ;  /* 0x0000003331067223 */ /* 0x040fe20000000006 */
[----:B------:R-:W-:Y:S02]  /*6010*/  HADD2.F32 R56, -RZ, R57.H1_H1 ;  /* 0x30000039ff387230 */ /* 0x000fe40000004100 */
[C---:B------:R-:W-:Y:S01]  /*6020*/  FFMA R7, R49.reuse, R52, R7 ;  /* 0x0000003431077223 */ /* 0x040fe20000000007 */
[C---:B------:R-:W-:Y:S01]  /*6030*/  FFMA R8, R49.reuse, R53, R8 ;  /* 0x0000003531087223 */ /* 0x040fe20000000008 */
[C---:B------:R-:W-:Y:S01]  /*6040*/  FFMA R9, R49.reuse, R54, R9 ;  /* 0x0000003631097223 */ /* 0x040fe20000000009 */
[----:B------:R-:W-:Y:S02]  /*6050*/  HADD2.F32 R57, -RZ, R61.H0_H0 ;  /* 0x2000003dff397230 */ /* 0x000fe40000004100 */
[----:B------:R-:W-:Y:S01]  /*6060*/  FFMA R10, R49, R55, R10 ;  /* 0x00000037310a7223 */ /* 0x000fe2000000000a */
[----:B------:R-:W-:Y:S01]  /*6070*/  F2FP.SATFINITE.E5M2.F32.PACK_AB_MERGE_C R96, R7, R6, RZ ;  /* 0x000000060760723e */ /* 0x000fe200048060ff */
[----:B------:R-:W-:Y:S02]  /*6080*/  HADD2.F32 R61, -RZ, R62.H0_H0 ;  /* 0x2000003eff3d7230 */ /* 0x000fe40000004100 */
[C---:B------:R-:W-:Y:S01]  /*6090*/  FMUL R11, R46.reuse, R11 ;  /* 0x0000000b2e0b7220 */ /* 0x040fe20000400000 */
[----:B------:R-:W-:Y:S01]  /*60a0*/  F2FP.F16.E5M2.UNPACK_B R64, R59.H1 ;  /* 0x0000003bff40723e */ /* 0x000fe200030004ff */
[----:B------:R-:W-:Y:S01]  /*60b0*/  HADD2.F32 R59, -RZ, R60.H0_H0 ;  /* 0x2000003cff3b7230 */ /* 0x000fe20000004100 */
[----:B------:R-:W-:Y:S01]  /*60c0*/  F2FP.SATFINITE.E5M2.F32.PACK_AB_MERGE_C R96, R5, R4, R96 ;  /* 0x000000040560723e */ /* 0x000fe20004806060 */
[C---:B------:R-:W-:Y:S01]  /*60d0*/  FFMA R11, R49.reuse, R56, R11 ;  /* 0x00000038310b7223 */ /* 0x040fe2000000000b */
[C---:B------:R-:W-:Y:S01]  /*60e0*/  FFMA R12, R49.reuse, R57, R12 ;  /* 0x00000039310c7223 */ /* 0x040fe2000000000c */
[----:B------:R-:W-:Y:S01]  /*60f0*/  FFMA R13, R49, R58, R13 ;  /* 0x0000003a310d7223 */ /* 0x000fe2000000000d */
[----:B------:R-:W-:Y:S02]  /*6100*/  HADD2.F32 R62, -RZ, R62.H1_H1 ;  /* 0x3000003eff3e7230 */ /* 0x000fe40000004100 */
[C---:B------:R-:W-:Y:S01]  /*6110*/  FMUL R14, R46.reuse, R14 ;  /* 0x0000000e2e0e7220 */ /* 0x040fe20000400000 */
[----:B------:R-:W-:Y:S01]  /*6120*/  HADD2.F32 R60, -RZ, R60.H1_H1 ;  /* 0x3000003cff3c7230 */ /* 0x000fe20000004100 */
[----:B------:R-:W-:Y:S01]  /*6130*/  F2FP.SATFINITE.E5M2.F32.PACK_AB_MERGE_C R97, R11, R10, RZ ;  /* 0x0000000a0b61723e */ /* 0x000fe200048060ff */
[C---:B------:R-:W-:Y:S01]  /*6140*/  FMUL R15, R46.reuse, R15 ;  /* 0x0000000f2e0f7220 */ /* 0x040fe20000400000 */
[--C-:B------:R-:W-:Y:S02]  /*6150*/  HADD2.F32 R63, -RZ, R64.reuse.H0_H0 ;  /* 0x20000040ff3f7230 */ /* 0x100fe40000004100 */
[----:B------:R-:W-:Y:S01]  /*6160*/  FFMA R14, R49, R59, R14 ;  /* 0x0000003b310e7223 */ /* 0x000fe2000000000e */
[----:B------:R-:W-:Y:S01]  /*6170*/  F2FP.SATFINITE.E5M2.F32.PACK_AB_MERGE_C R97, R9, R8, R97 ;  /* 0x000000080961723e */ /* 0x000fe20004806061 */
[C---:B------:R-:W-:Y:S01]  /*6180*/  FFMA R15, R49.reuse, R60, R15 ;  /* 0x0000003c310f7223 */ /* 0x040fe2000000000f */
[C---:B------:R-:W-:Y:S01]  /*6190*/  FFMA R16, R49.reuse, R61, R16 ;  /* 0x0000003d31107223 */ /* 0x040fe20000000010 */
[C---:B------:R-:W-:Y:S01]  /*61a0*/  FFMA R17, R49.reuse, R62, R17 ;  /* 0x0000003e31117223 */ /* 0x040fe20000000011 */
[----:B------:R-:W-:Y:S02]  /*61b0*/  HADD2.F32 R64, -RZ, R64.H1_H1 ;  /* 0x30000040ff407230 */ /* 0x000fe40000004100 */
[C---:B------:R-:W-:Y:S01]  /*61c0*/  FMUL R18, R46.reuse, R18 ;  /* 0x000000122e127220 */ /* 0x040fe20000400000 */
[C---:B------:R-:W-:Y:S01]  /*61d0*/  FMUL R19, R46.reuse, R19 ;  /* 0x000000132e137220 */ /* 0x040fe20000400000 */
[----:B------:R-:W-:Y:S02]  /*61e0*/  HADD2.F32 R68, -RZ, R68.H1_H1 ;  /* 0x30000044ff447230 */ /* 0x000fe40000004100 */
[C---:B------:R-:W-:Y:S01]  /*61f0*/  FMUL R22, R46.reuse, R22 ;  /* 0x000000162e167220 */ /* 0x040fe20000400000 */
[C---:B------:R-:W-:Y:S01]  /*6200*/  FFMA R18, R49.reuse, R63, R18 ;  /* 0x0000003f31127223 */ /* 0x040fe20000000012 */
[C---:B------:R-:W-:Y:S01]  /*6210*/  FFMA R19, R49.reuse, R64, R19 ;  /* 0x0000004031137223 */ /* 0x040fe20000000013 */
[C---:B------:R-:W-:Y:S01]  /*6220*/  FMUL R23, R46.reuse, R23 ;  /* 0x000000172e177220 */ /* 0x040fe20000400000 */
[C---:B------:R-:W-:Y:S01]  /*6230*/  FFMA R20, R49.reuse, R65, R20 ;  /* 0x0000004131147223 */ /* 0x040fe20000000014 */
[C---:B------:R-:W-:Y:S01]  /*6240*/  FFMA R21, R49.reuse, R66, R21 ;  /* 0x0000004231157223 */ /* 0x040fe20000000015 */
[--C-:B------:R-:W-:Y:S02]  /*6250*/  HADD2.F32 R70, -RZ, R72.reuse.H0_H0 ;  /* 0x20000048ff467230 */ /* 0x100fe40000004100 */
[C---:B------:R-:W-:Y:S01]  /*6260*/  FFMA R22, R49.reuse, R67, R22 ;  /* 0x0000004331167223 */ /* 0x040fe20000000016 */
[----:B------:R-:W-:Y:S02]  /*6270*/  HADD2.F32 R72, -RZ, R72.H1_H1 ;  /* 0x30000048ff487230 */ /* 0x000fe40000004100 */
[C---:B------:R-:W-:Y:S01]  /*6280*/  FMUL R3, R46.reuse, R26 ;  /* 0x0000001a2e037220 */ /* 0x040fe20000400000 */
        /* <DEDUP_REMOVED lines=16> */
[----:B------:R-:W-:Y:S01]  /*6390*/  FFMA R31, R49, R76, R31 ;  /* 0x0000004c311f7223 */ /* 0x000fe2000000001f */
[----:B------:R-:W-:Y:S01]  /*63a0*/  FMUL R35, R46, R35 ;  /* 0x000000232e237220 */ /* 0x000fe20000400000 */
[----:B------:R-:W-:Y:S01]  /*63b0*/  F2FP.SATFINITE.E5M2.F32.PACK_AB_MERGE_C R98, R15, R14, RZ ;  /* 0x0000000e0f62723e */ /* 0x000fe200048060ff */
[----:B------:R-:W-:Y:S01]  /*63c0*/  FFMA R28, R49, R77, R28 ;  /* 0x0000004d311c7223 */ /* 0x000fe2000000001c */
[----:B------:R-:W-:Y:S01]  /*63d0*/  F2FP.SATFINITE.E5M2.F32.PACK_AB_MERGE_C R99, R19, R18, RZ ;  /* 0x000000121363723e */ /* 0x000fe200048060ff */
[C---:B------:R-:W-:Y:S01]  /*63e0*/  FFMA R29, R49.reuse, R78, R29 ;  /* 0x0000004e311d7223 */ /* 0x040fe2000000001d */
[C---:B------:R-:W-:Y:S01]  /*63f0*/  FFMA R30, R49.reuse, R79, R30 ;  /* 0x0000004f311e7223 */ /* 0x040fe2000000001e */
[----:B------:R-:W-:Y:S01]  /*6400*/  FFMA R35, R49, R80, R35 ;  /* 0x0000005031237223 */ /* 0x000fe20000000023 */
[----:B------:R-:W-:Y:S02]  /*6410*/  F2FP.SATFINITE.E5M2.F32.PACK_AB_MERGE_C R98, R13, R12, R98 ;  /* 0x0000000c0d62723e */ /* 0x000fe40004806062 */
[----:B------:R-:W-:Y:S02]  /*6420*/  F2FP.SATFINITE.E5M2.F32.PACK_AB_MERGE_C R99, R17, R16, R99 ;  /* 0x000000101163723e */ /* 0x000fe40004806063 */
[----:B------:R-:W-:Y:S02]  /*6430*/  F2FP.SATFINITE.E5M2.F32.PACK_AB_MERGE_C R116, R23, R22, RZ ;  /* 0x000000161774723e */ /* 0x000fe400048060ff */
[----:B------:R-:W-:Y:S01]  /*6440*/  F2FP.SATFINITE.E5M2.F32.PACK_AB_MERGE_C R117, R27, R3, RZ ;  /* 0x000000031b75723e */ /* 0x000fe200048060ff */
[----:B------:R3:W-:Y:S01]  /*6450*/  STS.128 [R105+UR43+0x1200], R96 ;  /* 0x0012006069007988 */ /* 0x0007e20008000c2b */
[----:B------:R-:W-:Y:S02]  /*6460*/  F2FP.SATFINITE.E5M2.F32.PACK_AB_MERGE_C R115, R31, R26, RZ ;  /* 0x0000001a1f73723e */ /* 0x000fe400048060ff */
[----:B------:R-:W-:Y:S02]  /*6470*/  F2FP.SATFINITE.E5M2.F32.PACK_AB_MERGE_C R120, R35, R30, RZ ;  /* 0x0000001e2378723e */ /* 0x000fe400048060ff */
[----:B------:R-:W-:Y:S02]  /*6480*/  F2FP.SATFINITE.E5M2.F32.PACK_AB_MERGE_C R116, R21, R20, R116 ;  /* 0x000000141574723e */ /* 0x000fe40004806074 */
[----:B------:R-:W-:Y:S02]  /*6490*/  F2FP.SATFINITE.E5M2.F32.PACK_AB_MERGE_C R117, R2, R0, R117 ;  /* 0x000000000275723e */ /* 0x000fe40004806075 */
[----:B------:R-:W-:Y:S02]  /*64a0*/  F2FP.SATFINITE.E5M2.F32.PACK_AB_MERGE_C R118, R25, R24, R115 ;  /* 0x000000181976723e */ /* 0x000fe40004806073 */
[----:B------:R-:W-:Y:S02]  /*64b0*/  F2FP.SATFINITE.E5M2.F32.PACK_AB_MERGE_C R119, R29, R28, R120 ;  /* 0x0000001c1d77723e */ /* 0x000fe40004806078 */
[----:B-1----:R-:W-:Y:S03]  /*64c0*/  IADD3 R113, PT, PT, R44, 0x1, RZ ;  /* 0x000000012c717810 */ /* 0x002fe60007ffe0ff */
[----:B------:R3:W-:Y:S01]  /*64d0*/  STS.128 [R104+0x1010], R116 ;  /* 0x0010107468007388 */ /* 0x0007e20000000c00 */
[----:B------:R-:W-:Y:S01]  /*64e0*/  @!PT LDS RZ, [RZ] ;  /* 0x00000000fffff984 */ /* 0x000fe20000000800 */
[----:B------:R-:W-:Y:S01]  /*64f0*/  @!PT LDS RZ, [RZ] ;  /* 0x00000000fffff984 */ /* 0x000fe20000000800 */
[----:B------:R-:W-:Y:S01]  /*6500*/  @!PT LDS RZ, [RZ] ;  /* 0x00000000fffff984 */ /* 0x000fe20000000800 */
[----:B------:R-:W-:Y:S01]  /*6510*/  @!PT LDS RZ, [RZ] ;  /* 0x00000000fffff984 */ /* 0x000fe20000000800 */
[----:B------:R1:W-:Y:S07]  /*6520*/  MEMBAR.ALL.CTA ;  /* 0x0000000000007992 */ /* 0x0003ee0000008000 */
[----:B-1----:R-:W1:Y:S02]  /*6530*/  FENCE.VIEW.ASYNC.S ;  /* 0x00000000000073c6 */ /* 0x002e640000000000 */
[----:B-1----:R-:W-:Y:S06]  /*6540*/  BAR.SYNC.DEFER_BLOCKING 0x1, 0x80 ;  /* 0x0042000000007b1d */ /* 0x002fec0000010000 */
[----:B------:R-:W-:Y:S05]  /*6550*/  @P0 BRA `(.L_x_111) ;  /* 0x0000000000340947 */ /* 0x000fea0003800000 */
[----:B------:R-:W-:Y:S01]  /*6560*/  UIADD3 UR12, UPT, UPT, UR43, 0x1200, URZ ;  /* 0x000012002b0c7890 */ /* 0x000fe2000fffe0ff */
[----:B------:R-:W-:Y:S01]  /*6570*/  R2UR UR9, R94 ;  /* 0x000000005e0972ca */ /* 0x000fe200000e0000 */
[----:B------:R-:W-:Y:S01]  /*6580*/  UIADD3 UR10, UP0, UPT, UR46, 0x680, URZ ;  /* 0x000006802e0a7890 */ /* 0x000fe2000ff1e0ff */
[----:B------:R-:W-:Y:S01]  /*6590*/  R2UR UR8, R93 ;  /* 0x000000005d0872ca */ /* 0x000fe200000e0000 */
[----:B------:R-:W-:Y:S02]  /*65a0*/  UMOV UR7, UR36 ;  /* 0x0000002400077c82 */ /* 0x000fe40008000000 */
[----:B------:R-:W-:Y:S01]  /*65b0*/  IMAD.U32 R111, RZ, RZ, UR12 ;  /* 0x0000000cff6f7e24 */ /* 0x000fe2000f8e00ff */
[----:B------:R-:W-:Y:S04]  /*65c0*/  UIADD3.X UR11, UPT, UPT, URZ, UR47, URZ, UP0, !UPT ;  /* 0x0000002fff0b7290 */ /* 0x000fe800087fe4ff */
[----:B------:R-:W-:Y:S03]  /*65d0*/  R2UR UR4, R111 ;  /* 0x000000006f0472ca */ /* 0x000fe600000e0000 */
[----:B------:R-:W-:Y:S02]  /*65e0*/  USHF.L.U32 UR5, UR9, 0x6, URZ ;  /* 0x0000000609057899 */ /* 0x000fe400080006ff */
[----:B------:R-:W-:Y:S09]  /*65f0*/  USHF.L.U32 UR6, UR8, 0x6, URZ ;  /* 0x0000000608067899 */ /* 0x000ff200080006ff */
[----:B------:R1:W-:Y:S01]  /*6600*/  UTMASTG.3D [UR4], [UR10] ;  /* 0x000000040a0073b5 */ /* 0x0003e20008010000 */
[----:B------:R0:W-:Y:S01]  /*6610*/  UTMACMDFLUSH ;  /* 0x00000000000079b7 */ /* 0x0001e20000000000 */
[----:B-1----:R-:W-:Y:S04]  /*6620*/  DEPBAR.LE SB0, 0x0 ;  /* 0x000080000000791a */ /* 0x002fe80000000000 */
.L_x_111:
[----:B------:R-:W-:Y:S05]  /*6630*/  BSYNC.RECONVERGENT B0 ;  /* 0x0000000000007941 */ /* 0x000fea0003800200 */
.L_x_110:
[----:B------:R-:W-:Y:S01]  /*6640*/  BAR.SYNC.DEFER_BLOCKING 0x1, 0x80 ;  /* 0x0042000000007b1d */ /* 0x000fe20000010000 */
[----:B------:R-:W-:Y:S01]  /*6650*/  ISETP.NE.AND P2, PT, R112, RZ, PT ;  /* 0x000000ff7000720c */ /* 0x000fe20003f45270 */
[----:B------:R-:W-:Y:S01]  /*6660*/  IMAD.IADD R94, R43, 0x1, R81 ;  /* 0x000000012b5e7824 */ /* 0x000fe200078e0251 */
[----:B------:R-:W-:Y:S01]  /*6670*/  ISETP.NE.AND P0, PT, R114, 0x2, PT ;  /* 0x000000027200780c */ /* 0x000fe20003f05270 */
[----:B------:R-:W-:Y:S01]  /*6680*/  IMAD.IADD R93, R45, 0x1, R92 ;  /* 0x000000012d5d7824 */ /* 0x000fe200078e025c */
[----:B------:R-:W-:Y:S02]  /*6690*/  ISETP.NE.AND P1, PT, R113, 0x4, PT ;  /* 0x000000047100780c */ /* 0x000fe40003f25270 */
[----:B------:R-:W-:Y:S02]  /*66a0*/  SEL R0, RZ, 0x1, P0 ;  /* 0x00000001ff007807 */ /* 0x000fe40000000000 */
[----:B------:R-:W-:Y:S02]  /*66b0*/  SEL R3, RZ, 0x1, P1 ;  /* 0x00000001ff037807 */ /* 0x000fe40000800000 */
[----:B------:R-:W-:Y:S02]  /*66c0*/  LOP3.LUT R109, R109, R0, RZ, 0x3c, !PT ;  /* 0x000000006d6d7212 */ /* 0x000fe400078e3cff */
[----:B------:R-:W-:Y:S02]  /*66d0*/  LOP3.LUT R110, R110, R3, RZ, 0x3c, !PT ;  /* 0x000000036e6e7212 */ /* 0x000fe400078e3cff */
[----:B------:R-:W-:Y:S02]  /*66e0*/  @P2 R2UR UR36, R107 ;  /* 0x000000006b2422ca */ /* 0x000fe400000e0000 */
[----:B------:R-:W-:Y:S02]  /*66f0*/  SEL R114, R114, RZ, P0 ;  /* 0x000000ff72727207 */ /* 0x000fe40000000000 */
[----:B------:R-:W-:Y:S01]  /*6700*/  SEL R44, R113, RZ, P1 ;  /* 0x000000ff712c7207 */ /* 0x000fe20000800000 */
[----:B------:R-:W-:Y:S10]  /*6710*/  @P2 BRA `(.L_x_112) ;  /* 0xffffffe400a02947 */ /* 0x000ff4000383ffff */
[----:B------:R-:W-:Y:S05]  /*6720*/  EXIT ;  /* 0x000000000000794d */ /* 0x000fea0003800000 */
.L_x_24:
[----:B--2---:R2:W4:Y:S02]  /*6730*/  SYNCS.PHASECHK.TRANS64.TRYWAIT P0, [R3+URZ+0xd0], R2 ;  /* 0x0000d002030075a7 */ /* 0x00452400080011ff */
[----:B----4-:R-:W-:Y:S05]  /*6740*/  @!P0 NANOSLEEP.SYNCS 0x989680 ;  /* 0x009896800000895d */ /* 0x010fea0003900000 */
[----:B------:R-:W4:Y:S02]  /*6750*/  @!P0 SYNCS.PHASECHK.TRANS64 P0, [R3+URZ+0xd0], R2 ;  /* 0x0000d002030085a7 */ /* 0x000f2400080010ff */
[----:B----4-:R-:W-:Y:S05]  /*6760*/  @!P0 BRA `(.L_x_24) ;  /* 0xfffffffc00f08947 */ /* 0x010fea000383ffff */
[----:B------:R-:W-:Y:S05]  /*6770*/  BRA `(.L_x_113) ;  /* 0xffffffb0000c7947 */ /* 0x000fea000383ffff */
.L_x_27:
[----:B-1----:R-:W-:-:S07]  /*6780*/  MOV R2, UR33 ;  /* 0x0000002100027c02 */ /* 0x002fce0008000f00 */
.L_x_114:
[----:B-1----:R1:W2:Y:S02]  /*6790*/  SYNCS.PHASECHK.TRANS64.TRYWAIT P0, [R2+URZ+0x20], R5 ;  /* 0x00002005020075a7 */ /* 0x0022a400080011ff */
[----:B--2---:R-:W-:Y:S05]  /*67a0*/  @!P0 NANOSLEEP.SYNCS 0x989680 ;  /* 0x009896800000895d */ /* 0x004fea0003900000 */
[----:B------:R-:W2:Y:S02]  /*67b0*/  @!P0 SYNCS.PHASECHK.TRANS64 P0, [R2+URZ+0x20], R5 ;  /* 0x00002005020085a7 */ /* 0x000ea400080010ff */
[----:B--2---:R-:W-:Y:S05]  /*67c0*/  @!P0 BRA `(.L_x_114) ;  /* 0xfffffffc00f08947 */ /* 0x004fea000383ffff */
[----:B------:R-:W-:Y:S05]  /*67d0*/  BRA `(.L_x_26) ;  /* 0xffffffb000747947 */ /* 0x000fea000383ffff */
.L_x_34:
[----:B-1----:R-:W-:-:S07]  /*67e0*/  MOV R2, UR17 ;  /* 0x0000001100027c02 */ /* 0x002fce0008000f00 */
.L_x_115:
[----:B-1----:R1:W2:Y:S02]  /*67f0*/  SYNCS.PHASECHK.TRANS64.TRYWAIT P0, [R2+URZ+0x20], R5 ;  /* 0x00002005020075a7 */ /* 0x0022a400080011ff */
[----:B--2---:R-:W-:Y:S05]  /*6800*/  @!P0 NANOSLEEP.SYNCS 0x989680 ;  /* 0x009896800000895d */ /* 0x004fea0003900000 */
[----:B------:R-:W2:Y:S02]  /*6810*/  @!P0 SYNCS.PHASECHK.TRANS64 P0, [R2+URZ+0x20], R5 ;  /* 0x00002005020085a7 */ /* 0x000ea400080010ff */
[----:B--2---:R-:W-:Y:S05]  /*6820*/  @!P0 BRA `(.L_x_115) ;  /* 0xfffffffc00f08947 */ /* 0x004fea000383ffff */
[----:B------:R-:W-:Y:S05]  /*6830*/  BRA `(.L_x_33) ;  /* 0xffffffb400307947 */ /* 0x000fea000383ffff */
.L_x_39:
[----:B-1----:R1:W2:Y:S02]  /*6840*/  SYNCS.PHASECHK.TRANS64.TRYWAIT P0, [R2+URZ+0x60], R3 ;  /* 0x00006003020075a7 */ /* 0x0022a400080011ff */
[----:B--2---:R-:W-:Y:S05]  /*6850*/  @!P0 NANOSLEEP.SYNCS 0x989680 ;  /* 0x009896800000895d */ /* 0x004fea0003900000 */
[----:B------:R-:W2:Y:S02]  /*6860*/  @!P0 SYNCS.PHASECHK.TRANS64 P0, [R2+URZ+0x60], R3 ;  /* 0x00006003020085a7 */ /* 0x000ea400080010ff */
[----:B--2---:R-:W-:Y:S05]  /*6870*/  @!P0 BRA `(.L_x_39) ;  /* 0xfffffffc00f08947 */ /* 0x004fea000383ffff */
[----:B------:R-:W-:Y:S05]  /*6880*/  BRA `(.L_x_116) ;  /* 0xffffffb400d47947 */ /* 0x000fea000383ffff */
.L_x_43:
[----:B---3--:R-:W-:-:S07]  /*6890*/  MOV R0, UR5 ;  /* 0x0000000500007c02 */ /* 0x008fce0008000f00 */
.L_x_117:
[----:B-1----:R1:W2:Y:S02]  /*68a0*/  SYNCS.PHASECHK.TRANS64.TRYWAIT P0, [R0+URZ], R3 ;  /* 0x00000003000075a7 */ /* 0x0022a400080011ff */
[----:B--2---:R-:W-:Y:S05]  /*68b0*/  @!P0 NANOSLEEP.SYNCS 0x989680 ;  /* 0x009896800000895d */ /* 0x004fea0003900000 */
[----:B------:R-:W2:Y:S02]  /*68c0*/  @!P0 SYNCS.PHASECHK.TRANS64 P0, [R0+URZ], R3 ;  /* 0x00000003000085a7 */ /* 0x000ea400080010ff */
[----:B--2---:R-:W-:Y:S05]  /*68d0*/  @!P0 BRA `(.L_x_117) ;  /* 0xfffffffc00f08947 */ /* 0x004fea000383ffff */
[----:B------:R-:W-:Y:S05]  /*68e0*/  BRA `(.L_x_118) ;  /* 0xffffffbc00447947 */ /* 0x000fea000383ffff */
.L_x_44:
[----:B---3--:R-:W-:-:S07]  /*68f0*/  MOV R0, UR5 ;  /* 0x0000000500007c02 */ /* 0x008fce0008000f00 */
.L_x_119:
[----:B-1----:R1:W2:Y:S02]  /*6900*/  SYNCS.PHASECHK.TRANS64.TRYWAIT P0, [R0+URZ], R3 ;  /* 0x00000003000075a7 */ /* 0x0022a400080011ff */
[----:B--2---:R-:W-:Y:S05]  /*6910*/  @!P0 NANOSLEEP.SYNCS 0x989680 ;  /* 0x009896800000895d */ /* 0x004fea0003900000 */
[----:B------:R-:W2:Y:S02]  /*6920*/  @!P0 SYNCS.PHASECHK.TRANS64 P0, [R0+URZ], R3 ;  /* 0x00000003000085a7 */ /* 0x000ea400080010ff */
[----:B--2---:R-:W-:Y:S05]  /*6930*/  @!P0 BRA `(.L_x_119) ;  /* 0xfffffffc00f08947 */ /* 0x004fea000383ffff */
[----:B------:R-:W-:Y:S05]  /*6940*/  BRA `(.L_x_120) ;  /* 0xffffffbc00507947 */ /* 0x000fea000383ffff */
.L_x_45:
[----:B---3--:R-:W-:-:S07]  /*6950*/  MOV R0, UR5 ;  /* 0x0000000500007c02 */ /* 0x008fce0008000f00 */
.L_x_121:
[----:B-1----:R1:W2:Y:S02]  /*6960*/  SYNCS.PHASECHK.TRANS64.TRYWAIT P0, [R0+URZ], R3 ;  /* 0x00000003000075a7 */ /* 0x0022a400080011ff */
[----:B--2---:R-:W-:Y:S05]  /*6970*/  @!P0 NANOSLEEP.SYNCS 0x989680 ;  /* 0x009896800000895d */ /* 0x004fea0003900000 */
[----:B------:R-:W2:Y:S02]  /*6980*/  @!P0 SYNCS.PHASECHK.TRANS64 P0, [R0+URZ], R3 ;  /* 0x00000003000085a7 */ /* 0x000ea400080010ff */
[----:B--2---:R-:W-:Y:S05]  /*6990*/  @!P0 BRA `(.L_x_121) ;  /* 0xfffffffc00f08947 */ /* 0x004fea000383ffff */
[----:B------:R-:W-:Y:S05]  /*69a0*/  BRA `(.L_x_122) ;  /* 0xffffffbc005c7947 */ /* 0x000fea000383ffff */
.L_x_48:
[----:B-1----:R1:W2:Y:S02]  /*69b0*/  SYNCS.PHASECHK.TRANS64.TRYWAIT P0, [R0+URZ+0xc0], R5 ;  /* 0x0000c005000075a7 */ /* 0x0022a400080011ff */
[----:B--2---:R-:W-:Y:S05]  /*69c0*/  @!P0 NANOSLEEP.SYNCS 0x989680 ;  /* 0x009896800000895d */ /* 0x004fea0003900000 */
[----:B------:R-:W2:Y:S02]  /*69d0*/  @!P0 SYNCS.PHASECHK.TRANS64 P0, [R0+URZ+0xc0], R5 ;  /* 0x0000c005000085a7 */ /* 0x000ea400080010ff */
[----:B--2---:R-:W-:Y:S05]  /*69e0*/  @!P0 BRA `(.L_x_48) ;  /* 0xfffffffc00f08947 */ /* 0x004fea000383ffff */
[----:B------:R-:W-:Y:S05]  /*69f0*/  BRA `(.L_x_123) ;  /* 0xffffffbc00bc7947 */ /* 0x000fea000383ffff */
.L_x_49:
[----:B------:R-:W-:-:S07]  /*6a00*/  MOV R0, UR5 ;  /* 0x0000000500007c02 */ /* 0x000fce0008000f00 */
.L_x_124:
[----:B-1----:R1:W2:Y:S02]  /*6a10*/  SYNCS.PHASECHK.TRANS64.TRYWAIT P0, [R0+URZ+0x70], R7 ;  /* 0x00007007000075a7 */ /* 0x0022a400080011ff */
[----:B--2---:R-:W-:Y:S05]  /*6a20*/  @!P0 NANOSLEEP.SYNCS 0x989680 ;  /* 0x009896800000895d */ /* 0x004fea0003900000 */
[----:B------:R-:W2:Y:S02]  /*6a30*/  @!P0 SYNCS.PHASECHK.TRANS64 P0, [R0+URZ+0x70], R7 ;  /* 0x00007007000085a7 */ /* 0x000ea400080010ff */
[----:B--2---:R-:W-:Y:S05]  /*6a40*/  @!P0 BRA `(.L_x_124) ;  /* 0xfffffffc00f08947 */ /* 0x004fea000383ffff */
[----:B------:R-:W-:Y:S05]  /*6a50*/  BRA `(.L_x_125) ;  /* 0xffffffbc00cc7947 */ /* 0x000fea000383ffff */
.L_x_50:
[----:B-1----:R1:W2:Y:S02]  /*6a60*/  SYNCS.PHASECHK.TRANS64.TRYWAIT P1, [R0+URZ+0x60], R5 ;  /* 0x00006005000075a7 */ /* 0x0022a400080211ff */
[----:B--2---:R-:W-:Y:S05]  /*6a70*/  @!P1 NANOSLEEP.SYNCS 0x989680 ;  /* 0x009896800000995d */ /* 0x004fea0003900000 */
[----:B------:R-:W2:Y:S02]  /*6a80*/  @!P1 SYNCS.PHASECHK.TRANS64 P1, [R0+URZ+0x60], R5 ;  /* 0x00006005000095a7 */ /* 0x000ea400080210ff */
[----:B--2---:R-:W-:Y:S05]  /*6a90*/  @!P1 BRA `(.L_x_50) ;  /* 0xfffffffc00f09947 */ /* 0x004fea000383ffff */
[----:B------:R-:W-:Y:S05]  /*6aa0*/  BRA `(.L_x_126) ;  /* 0xffffffbc00fc7947 */ /* 0x000fea000383ffff */
.L_x_53:
[----:B------:R-:W-:-:S07]  /*6ab0*/  MOV R0, UR5 ;  /* 0x0000000500007c02 */ /* 0x000fce0008000f00 */
.L_x_127:
[----:B-1----:R1:W2:Y:S02]  /*6ac0*/  SYNCS.PHASECHK.TRANS64.TRYWAIT P0, [R0+URZ+0x70], R3 ;  /* 0x00007003000075a7 */ /* 0x0022a400080011ff */
[----:B--2---:R-:W-:Y:S05]  /*6ad0*/  @!P0 NANOSLEEP.SYNCS 0x989680 ;  /* 0x009896800000895d */ /* 0x004fea0003900000 */
[----:B------:R-:W2:Y:S02]  /*6ae0*/  @!P0 SYNCS.PHASECHK.TRANS64 P0, [R0+URZ+0x70], R3 ;  /* 0x00007003000085a7 */ /* 0x000ea400080010ff */
[----:B--2---:R-:W-:Y:S05]  /*6af0*/  @!P0 BRA `(.L_x_127) ;  /* 0xfffffffc00f08947 */ /* 0x004fea000383ffff */
[----:B------:R-:W-:Y:S05]  /*6b00*/  BRA `(.L_x_52) ;  /* 0xffffffc000507947 */ /* 0x000fea000383ffff */
.L_x_62:
[----:B-1----:R-:W-:-:S04]  /*6b10*/  MOV R4, UR6 ;  /* 0x0000000600047c02 */ /* 0x002fc80008000f00 */
[----:B------:R1:W2:Y:S03]  /*6b20*/  SYNCS.PHASECHK.TRANS64.TRYWAIT P0, [R4+URZ+0x8], R5 ;  /* 0x00000805040075a7 */ /* 0x0002a600080011ff */
[----:B--2---:R-:W-:Y:S05]  /*6b30*/  @!P0 NANOSLEEP.SYNCS 0x989680 ;  /* 0x009896800000895d */ /* 0x004fea0003900000 */
[----:B------:R-:W2:Y:S02]  /*6b40*/  @!P0 SYNCS.PHASECHK.TRANS64 P0, [R4+URZ+0x8], R5 ;  /* 0x00000805040085a7 */ /* 0x000ea400080010ff */
[----:B--2---:R-:W-:Y:S05]  /*6b50*/  @!P0 BRA `(.L_x_62) ;  /* 0xfffffffc00ec8947 */ /* 0x004fea000383ffff */
[----:B------:R-:W-:Y:S05]  /*6b60*/  BRA `(.L_x_61) ;  /* 0xffffffc400047947 */ /* 0x000fea000383ffff */
.L_x_64:
[----:B------:R-:W-:Y:S01]  /*6b70*/  BSSY B0, `(.L_x_128) ;  /* 0x0000006000007945 */ /* 0x000fe20003800000 */
[----:B------:R-:W-:-:S07]  /*6b80*/  MOV R15, 0xffffffff ;  /* 0xffffffff000f7802 */ /* 0x000fce0000000f00 */
[----:B-1---5:R-:W-:Y:S05]  /*6b90*/  WARPSYNC.COLLECTIVE R15, `(.L_x_129) ;  /* 0x000000000f0c7348 */ /* 0x022fea0003c00000 */
[----:B------:R-:W-:Y:S02]  /*6ba0*/  ELECT P6, UR79, PT ;  /* 0x00000000004f782f */ /* 0x000fe400038c0000 */
[----:B------:R-:W-:Y:S01]  /*6bb0*/  MOV R14, UR79 ;  /* 0x0000004f000e7c02 */ /* 0x000fe20008000f00 */
[----:B-1---5:R-:W-:Y:S10]  /*6bc0*/  ENDCOLLECTIVE ;  /* 0x000000000000791b */ /* 0x022ff40003800000 */
.L_x_129:
[----:B------:R-:W-:Y:S05]  /*6bd0*/  BSYNC B0 ;  /* 0x0000000000007941 */ /* 0x000fea0003800000 */
.L_x_128:
[----:B------:R-:W-:Y:S05]  /*6be0*/  BRA `(.L_x_130) ;  /* 0xffffffc400347947 */ /* 0x000fea000383ffff */
.L_x_66:
[----:B-1----:R-:W-:-:S04]  /*6bf0*/  MOV R2, UR6 ;  /* 0x0000000600027c02 */ /* 0x002fc80008000f00 */
[----:B------:R1:W2:Y:S03]  /*6c00*/  SYNCS.PHASECHK.TRANS64.TRYWAIT P0, [R2+URZ+0x8], R3 ;  /* 0x00000803020075a7 */ /* 0x0002a600080011ff */
[----:B--2---:R-:W-:Y:S05]  /*6c10*/  @!P0 NANOSLEEP.SYNCS 0x989680 ;  /* 0x009896800000895d */ /* 0x004fea0003900000 */
[----:B------:R-:W2:Y:S02]  /*6c20*/  @!P0 SYNCS.PHASECHK.TRANS64 P0, [R2+URZ+0x8], R3 ;  /* 0x00000803020085a7 */ /* 0x000ea400080010ff */
[----:B--2---:R-:W-:Y:S05]  /*6c30*/  @!P0 BRA `(.L_x_66) ;  /* 0xfffffffc00ec8947 */ /* 0x004fea000383ffff */
[----:B------:R-:W-:Y:S05]  /*6c40*/  BRA `(.L_x_65) ;  /* 0xffffffc400387947 */ /* 0x000fea000383ffff */
.L_x_67:
[----:B-1----:R1:W2:Y:S02]  /*6c50*/  SYNCS.PHASECHK.TRANS64.TRYWAIT P0, [R0+URZ+0x60], R5 ;  /* 0x00006005000075a7 */ /* 0x0022a400080011ff */
[----:B--2---:R-:W-:Y:S05]  /*6c60*/  @!P0 NANOSLEEP.SYNCS 0x989680 ;  /* 0x009896800000895d */ /* 0x004fea0003900000 */
[----:B------:R-:W2:Y:S02]  /*6c70*/  @!P0 SYNCS.PHASECHK.TRANS64 P0, [R0+URZ+0x60], R5 ;  /* 0x00006005000085a7 */ /* 0x000ea400080010ff */
[----:B--2---:R-:W-:Y:S05]  /*6c80*/  @!P0 BRA `(.L_x_67) ;  /* 0xfffffffc00f08947 */ /* 0x004fea000383ffff */
[----:B------:R-:W-:Y:S05]  /*6c90*/  BRA `(.L_x_131) ;  /* 0xffffffc8000c7947 */ /* 0x000fea000383ffff */
.L_x_69:
[----:B------:R-:W-:-:S07]  /*6ca0*/  MOV R0, UR11 ;  /* 0x0000000b00007c02 */ /* 0x000fce0008000f00 */
.L_x_132:
[----:B-1----:R1:W2:Y:S02]  /*6cb0*/  SYNCS.PHASECHK.TRANS64.TRYWAIT P0, [R0+URZ+0xa0], R5 ;  /* 0x0000a005000075a7 */ /* 0x0022a400080011ff */
[----:B--2---:R-:W-:Y:S05]  /*6cc0*/  @!P0 NANOSLEEP.SYNCS 0x989680 ;  /* 0x009896800000895d */ /* 0x004fea0003900000 */
[----:B------:R-:W2:Y:S02]  /*6cd0*/  @!P0 SYNCS.PHASECHK.TRANS64 P0, [R0+URZ+0xa0], R5 ;  /* 0x0000a005000085a7 */ /* 0x000ea400080010ff */
[----:B--2---:R-:W-:Y:S05]  /*6ce0*/  @!P0 BRA `(.L_x_132) ;  /* 0xfffffffc00f08947 */ /* 0x004fea000383ffff */
[----:B------:R-:W-:Y:S05]  /*6cf0*/  BRA `(.L_x_133) ;  /* 0xffffffc800547947 */ /* 0x000fea000383ffff */
.L_x_72:
[----:B------:R-:W-:Y:S07]  /*6d00*/  MOV R0, UR9 ;  /* 0x0000000900007c02 */ /* 0x000fee0008000f00 */
.L_x_134:
[----:B-1----:R1:W2:Y:S02]  /*6d10*/  SYNCS.PHASECHK.TRANS64.TRYWAIT P0, [R0+URZ], R5 ;  /* 0x00000005000075a7 */ /* 0x0022a400080011ff */
[----:B--2---:R-:W-:Y:S05]  /*6d20*/  @!P0 NANOSLEEP.SYNCS 0x989680 ;  /* 0x009896800000895d */ /* 0x004fea0003900000 */
[----:B------:R-:W2:Y:S02]  /*6d30*/  @!P0 SYNCS.PHASECHK.TRANS64 P0, [R0+URZ], R5 ;  /* 0x00000005000085a7 */ /* 0x000ea400080010ff */
[----:B--2---:R-:W-:Y:S05]  /*6d40*/  @!P0 BRA `(.L_x_134) ;  /* 0xfffffffc00f08947 */ /* 0x004fea000383ffff */
[----:B------:R-:W-:Y:S05]  /*6d50*/  BRA `(.L_x_71) ;  /* 0xffffffc8006c7947 */ /* 0x000fea000383ffff */
.L_x_76:
[----:B-1----:R-:W-:-:S07]  /*6d60*/  MOV R0, UR7 ;  /* 0x0000000700007c02 */ /* 0x002fce0008000f00 */
.L_x_135:
[----:B-1----:R1:W2:Y:S02]  /*6d70*/  SYNCS.PHASECHK.TRANS64.TRYWAIT P0, [R0+URZ], R3 ;  /* 0x00000003000075a7 */ /* 0x0022a400080011ff */
[----:B--2---:R-:W-:Y:S05]  /*6d80*/  @!P0 NANOSLEEP.SYNCS 0x989680 ;  /* 0x009896800000895d */ /* 0x004fea0003900000 */
[----:B------:R-:W2:Y:S02]  /*6d90*/  @!P0 SYNCS.PHASECHK.TRANS64 P0, [R0+URZ], R3 ;  /* 0x00000003000085a7 */ /* 0x000ea400080010ff */
[----:B--2---:R-:W-:Y:S05]  /*6da0*/  @!P0 BRA `(.L_x_135) ;  /* 0xfffffffc00f08947 */ /* 0x004fea000383ffff */
[----:B------:R-:W-:Y:S05]  /*6db0*/  BRA `(.L_x_136) ;  /* 0xffffffcc00247947 */ /* 0x000fea000383ffff */
.L_x_77:
[----:B------:R-:W-:-:S07]  /*6dc0*/  MOV R0, UR7 ;  /* 0x0000000700007c02 */ /* 0x000fce0008000f00 */
.L_x_137:
[----:B-1----:R1:W2:Y:S02]  /*6dd0*/  SYNCS.PHASECHK.TRANS64.TRYWAIT P0, [R0+URZ], R3 ;  /* 0x00000003000075a7 */ /* 0x0022a400080011ff */
[----:B--2---:R-:W-:Y:S05]  /*6de0*/  @!P0 NANOSLEEP.SYNCS 0x989680 ;  /* 0x009896800000895d */ /* 0x004fea0003900000 */
[----:B------:R-:W2:Y:S02]  /*6df0*/  @!P0 SYNCS.PHASECHK.TRANS64 P0, [R0+URZ], R3 ;  /* 0x00000003000085a7 */ /* 0x000ea400080010ff */
[----:B--2---:R-:W-:Y:S05]  /*6e00*/  @!P0 BRA `(.L_x_137) ;  /* 0xfffffffc00f08947 */ /* 0x004fea000383ffff */
[----:B------:R-:W-:Y:S05]  /*6e10*/  BRA `(.L_x_138) ;  /* 0xffffffcc00307947 */ /* 0x000fea000383ffff */
.L_x_78:
[----:B------:R-:W-:-:S07]  /*6e20*/  MOV R0, UR7 ;  /* 0x0000000700007c02 */ /* 0x000fce0008000f00 */
.L_x_139:
[----:B-1----:R1:W2:Y:S02]  /*6e30*/  SYNCS.PHASECHK.TRANS64.TRYWAIT P0, [R0+URZ], R3 ;  /* 0x00000003000075a7 */ /* 0x0022a400080011ff */
[----:B--2---:R-:W-:Y:S05]  /*6e40*/  @!P0 NANOSLEEP.SYNCS 0x989680 ;  /* 0x009896800000895d */ /* 0x004fea0003900000 */
[----:B------:R-:W2:Y:S02]  /*6e50*/  @!P0 SYNCS.PHASECHK.TRANS64 P0, [R0+URZ], R3 ;  /* 0x00000003000085a7 */ /* 0x000ea400080010ff */
[----:B--2---:R-:W-:Y:S05]  /*6e60*/  @!P0 BRA `(.L_x_139) ;  /* 0xfffffffc00f08947 */ /* 0x004fea000383ffff */
[----:B------:R-:W-:Y:S05]  /*6e70*/  BRA `(.L_x_140) ;  /* 0xffffffcc003c7947 */ /* 0x000fea000383ffff */
.L_x_81:
[----:B------:R-:W-:-:S07]  /*6e80*/  MOV R0, UR8 ;  /* 0x0000000800007c02 */ /* 0x000fce0008000f00 */
.L_x_141:
[----:B-1----:R1:W2:Y:S02]  /*6e90*/  SYNCS.PHASECHK.TRANS64.TRYWAIT P1, [R0+URZ+0xe0], R3 ;  /* 0x0000e003000075a7 */ /* 0x0022a400080211ff */
[----:B--2---:R-:W-:Y:S05]  /*6ea0*/  @!P1 NANOSLEEP.SYNCS 0x989680 ;  /* 0x009896800000995d */ /* 0x004fea0003900000 */
[----:B------:R-:W2:Y:S02]  /*6eb0*/  @!P1 SYNCS.PHASECHK.TRANS64 P1, [R0+URZ+0xe0], R3 ;  /* 0x0000e003000095a7 */ /* 0x000ea400080210ff */
[----:B--2---:R-:W-:Y:S05]  /*6ec0*/  @!P1 BRA `(.L_x_141) ;  /* 0xfffffffc00f09947 */ /* 0x004fea000383ffff */
[----:B------:R-:W-:Y:S05]  /*6ed0*/  BRA `(.L_x_142) ;  /* 0xffffffcc00887947 */ /* 0x000fea000383ffff */
.L_x_86:
[----:B--2---:R2:W4:Y:S02]  /*6ee0*/  SYNCS.PHASECHK.TRANS64.TRYWAIT P0, [R0+URZ+0x60], R3 ;  /* 0x00006003000075a7 */ /* 0x00452400080011ff */
[----:B----4-:R-:W-:Y:S05]  /*6ef0*/  @!P0 NANOSLEEP.SYNCS 0x989680 ;  /* 0x009896800000895d */ /* 0x010fea0003900000 */
[----:B------:R-:W4:Y:S02]  /*6f00*/  @!P0 SYNCS.PHASECHK.TRANS64 P0, [R0+URZ+0x60], R3 ;  /* 0x00006003000085a7 */ /* 0x000f2400080010ff */
[----:B----4-:R-:W-:Y:S05]  /*6f10*/  @!P0 BRA `(.L_x_86) ;  /* 0xfffffffc00f08947 */ /* 0x010fea000383ffff */
[----:B------:R-:W-:Y:S05]  /*6f20*/  BRA `(.L_x_143) ;  /* 0xffffffd0008c7947 */ /* 0x000fea000383ffff */
.L_x_89:
[----:B------:R-:W-:Y:S07]  /*6f30*/  MOV R0, UR6 ;  /* 0x0000000600007c02 */ /* 0x000fee0008000f00 */
.L_x_144:
[----:B--2---:R2:W4:Y:S02]  /*6f40*/  SYNCS.PHASECHK.TRANS64.TRYWAIT P0, [R0+URZ+0x58], R3 ;  /* 0x00005803000075a7 */ /* 0x00452400080011ff */
[----:B----4-:R-:W-:Y:S05]  /*6f50*/  @!P0 NANOSLEEP.SYNCS 0x989680 ;  /* 0x009896800000895d */ /* 0x010fea0003900000 */
[----:B------:R-:W4:Y:S02]  /*6f60*/  @!P0 SYNCS.PHASECHK.TRANS64 P0, [R0+URZ+0x58], R3 ;  /* 0x00005803000085a7 */ /* 0x000f2400080010ff */
[----:B----4-:R-:W-:Y:S05]  /*6f70*/  @!P0 BRA `(.L_x_144) ;  /* 0xfffffffc00f08947 */ /* 0x010fea000383ffff */
[----:B------:R-:W-:Y:S05]  /*6f80*/  BRA `(.L_x_88) ;  /* 0xffffffd400787947 */ /* 0x000fea000383ffff */
.L_x_92:
[----:B------:R-:W-:Y:S07]  /*6f90*/  MOV R3, UR6 ;  /* 0x0000000600037c02 */ /* 0x000fee0008000f00 */
.L_x_145:
[----:B-1----:R1:W2:Y:S02]  /*6fa0*/  SYNCS.PHASECHK.TRANS64.TRYWAIT P2, [R3+URZ+0x48], R26 ;  /* 0x0000481a030075a7 */ /* 0x0022a400080411ff */
[----:B--2---:R-:W-:Y:S05]  /*6fb0*/  @!P2 NANOSLEEP.SYNCS 0x989680 ;  /* 0x009896800000a95d */ /* 0x004fea0003900000 */
[----:B------:R-:W2:Y:S02]  /*6fc0*/  @!P2 SYNCS.PHASECHK.TRANS64 P2, [R3+URZ+0x48], R26 ;  /* 0x0000481a0300a5a7 */ /* 0x000ea400080410ff */
[----:B--2---:R-:W-:Y:S05]  /*6fd0*/  @!P2 BRA `(.L_x_145) ;  /* 0xfffffffc00f0a947 */ /* 0x004fea000383ffff */
[----:B------:R-:W-:Y:S05]  /*6fe0*/  BRA `(.L_x_146) ;  /* 0xffffffd8000c7947 */ /* 0x000fea000383ffff */
.L_x_95:
[----:B--2---:R2:W3:Y:S02]  /*6ff0*/  SYNCS.PHASECHK.TRANS64.TRYWAIT P0, [R0+URZ+0x60], R3 ;  /* 0x00006003000075a7 */ /* 0x0044e400080011ff */
[----:B---3--:R-:W-:Y:S05]  /*7000*/  @!P0 NANOSLEEP.SYNCS 0x989680 ;  /* 0x009896800000895d */ /* 0x008fea0003900000 */
[----:B------:R-:W3:Y:S02]  /*7010*/  @!P0 SYNCS.PHASECHK.TRANS64 P0, [R0+URZ+0x60], R3 ;  /* 0x00006003000085a7 */ /* 0x000ee400080010ff */
[----:B---3--:R-:W-:Y:S05]  /*7020*/  @!P0 BRA `(.L_x_95) ;  /* 0xfffffffc00f08947 */ /* 0x008fea000383ffff */
[----:B------:R-:W-:Y:S05]  /*7030*/  BRA `(.L_x_147) ;  /* 0xffffffdc006c7947 */ /* 0x000fea000383ffff */
.L_x_106:
[----:B-1----:R-:W-:Y:S04]  /*7040*/  MOV R0, UR43 ;  /* 0x0000002b00007c02 */ /* 0x002fe80008000f00 */
[----:B------:R1:W2:Y:S03]  /*7050*/  SYNCS.PHASECHK.TRANS64.TRYWAIT P1, [R0+URZ+0x40], R3 ;  /* 0x00004003000075a7 */ /* 0x0002a600080211ff */
[----:B--2---:R-:W-:Y:S05]  /*7060*/  @!P1 NANOSLEEP.SYNCS 0x989680 ;  /* 0x009896800000995d */ /* 0x004fea0003900000 */
[----:B------:R-:W2:Y:S02]  /*7070*/  @!P1 SYNCS.PHASECHK.TRANS64 P1, [R0+URZ+0x40], R3 ;  /* 0x00004003000095a7 */ /* 0x000ea400080210ff */
[----:B--2---:R-:W-:Y:S05]  /*7080*/  @!P1 BRA `(.L_x_106) ;  /* 0xfffffffc00ec9947 */ /* 0x004fea000383ffff */
[----:B------:R-:W-:Y:S05]  /*7090*/  BRA `(.L_x_105) ;  /* 0xffffffe8004c7947 */ /* 0x000fea000383ffff */
.L_x_108:
[----:B------:R1:W1:Y:S02]  /*70a0*/  SYNCS.PHASECHK.TRANS64.TRYWAIT P1, [R113+URZ+0x80], R2 ;  /* 0x00008002710075a7 */ /* 0x00026400080211ff */
[----:B-1----:R-:W-:Y:S05]  /*70b0*/  @!P1 NANOSLEEP.SYNCS 0x989680 ;  /* 0x009896800000995d */ /* 0x002fea0003900000 */
[----:B------:R-:W1:Y:S02]  /*70c0*/  @!P1 SYNCS.PHASECHK.TRANS64 P1, [R113+URZ+0x80], R2 ;  /* 0x00008002710095a7 */ /* 0x000e6400080210ff */
[----:B-1----:R-:W-:Y:S05]  /*70d0*/  @!P1 BRA `(.L_x_108) ;  /* 0xfffffffc00f09947 */ /* 0x002fea000383ffff */
[----:B------:R-:W-:Y:S05]  /*70e0*/  BRA `(.L_x_107) ;  /* 0xffffffe800887947 */ /* 0x000fea000383ffff */
        .weak           $__internal_0_$__cuda_sm10x_tcgen05_guardrail_trap_col_being_dealloced_not_returned_by_alloc
        .type           $__internal_0_$__cuda_sm10x_tcgen05_guardrail_trap_col_being_dealloced_not_returned_by_alloc,@function
        .size           $__internal_0_$__cuda_sm10x_tcgen05_guardrail_trap_col_being_dealloced_not_returned_by_alloc,($__internal_1_$__cuda_sm10x_tcgen05_guardrail_trap_phase_invalid_during_alloc - $__internal_0_$__cuda_sm10x_tcgen05_guardrail_trap_col_being_dealloced_not_returned_by_alloc)
$__internal_0_$__cuda_sm10x_tcgen05_guardrail_trap_col_being_dealloced_not_returned_by_alloc:
[----:B------:R-:W-:Y:S05]  /*70f0*/  BPT.TRAP 0x1 ;  /* 0x000000040000795c */ /* 0x000fea0000300000 */
[----:B------:R-:W-:-:S04]  /*7100*/  HFMA2 R3, -RZ, RZ, 0, 0 ;  /* 0x00000000ff037431 */ /* 0x000fc800000001ff */
[----:B------:R-:W-:Y:S05]  /*7110*/  RET.REL.NODEC R2 `(_ZN7cutlass13device_kernelINS_4gemm6kernel13GemmUniversalIN4cute5tupleIJiiiiEEENS1_10collective13CollectiveMmaINS1_35MainloopSm100TmaUmmaWarpSpecializedILi4ELi2ELi4ENS5_IJNS4_1CILi2EEENSA_ILi1EEESC_EEEEENS5_IJNSA_ILi128EEENSA_ILi64EEENSA_ILi32EEEEEENS_12float_e5m2_tENS5_IJlSC_lEEESJ_SK_NS4_8TiledMMAINS4_8MMA_AtomIJNS4_10MMA_TraitsINS4_25SM100_MMA_F8F6F4_2x1SM_SSEJSJ_SJ_fSF_SG_NS4_17integral_constantINS4_4UMMA5MajorELSR_0EEESS_NSP_INSQ_7ScaleInELST_0EEESU_EEEEEENS4_6LayoutINS5_IJSC_SC_SC_EEENS5_IJNSA_ILi0EEESZ_SZ_EEEEENS5_IJNS4_10UnderscoreES12_S12_EEEEENS4_18SM100_TMA_2SM_LOADENS4_14ComposedLayoutINS4_7SwizzleILi1ELi4ELi3EEENS4_18smem_ptr_flag_bitsILi8EEENSX_INS5_IJNSA_ILi8EEESH_EEENS5_IJSH_SC_EEEEEEEvNS4_8identityES15_S1F_vS1G_EENS_8epilogue10collective18CollectiveEpilogueINS1I_23Sm100TmaWarpSpecializedILi1ELi1ELi32ELb0ELb0EEEJNS5_IJSG_SG_SH_EEENS5_IJNSX_ISG_SC_EES1O_EEESJ_SK_SJ_SK_NS1I_6fusion15FusionCallbacksIS1M_NS1Q_17LinearCombinationISJ_fSJ_fLNS_15FloatRoundStyleE2EEES1N_S1P_JEEENS4_5SM1004TMEM4LOAD26SM100_TMEM_LOAD_32dp32b32xENS4_13SM90_TMA_LOADENS16_INS17_ILi2ELi4ELi3EEES1A_NSX_INS5_IJS1B_SG_EEENS5_IJSG_SC_EEEEEEENS4_39AutoVectorizingCopyWithAssumedAlignmentILi128EEENS4_14SM90_TMA_STOREES25_S27_S27_EEEvvEEEEvNT_6ParamsE) ;  /* 0xffffff8c02b87950 */ /* 0x000fea0003c3ffff */
        .weak           $__internal_1_$__cuda_sm10x_tcgen05_guardrail_trap_phase_invalid_during_alloc
        .type           $__internal_1_$__cuda_sm10x_tcgen05_guardrail_trap_phase_invalid_during_alloc,@function
        .size           $__internal_1_$__cuda_sm10x_tcgen05_guardrail_trap_phase_invalid_during_alloc,($__internal_2_$__cuda_sm10x_tcgen05_guardrail_trap_unallocated_columns_being_dealloced - $__internal_1_$__cuda_sm10x_tcgen05_guardrail_trap_phase_invalid_during_alloc)
$__internal_1_$__cuda_sm10x_tcgen05_guardrail_trap_phase_invalid_during_alloc:
[----:B------:R-:W-:Y:S05]  /*7120*/  BPT.TRAP 0x1 ;  /* 0x000000040000795c */ /* 0x000fea0000300000 */
[----:B------:R-:W-:-:S04]  /*7130*/  MOV R3, 0x0 ;  /* 0x0000000000037802 */ /* 0x000fc80000000f00 */
[----:B------:R-:W-:Y:S05]  /*7140*/  RET.REL.NODEC R2 `(_ZN7cutlass13device_kernelINS_4gemm6kernel13GemmUniversalIN4cute5tupleIJiiiiEEENS1_10collective13CollectiveMmaINS1_35MainloopSm100TmaUmmaWarpSpecializedILi4ELi2ELi4ENS5_IJNS4_1CILi2EEENSA_ILi1EEESC_EEEEENS5_IJNSA_ILi128EEENSA_ILi64EEENSA_ILi32EEEEEENS_12float_e5m2_tENS5_IJlSC_lEEESJ_SK_NS4_8TiledMMAINS4_8MMA_AtomIJNS4_10MMA_TraitsINS4_25SM100_MMA_F8F6F4_2x1SM_SSEJSJ_SJ_fSF_SG_NS4_17integral_constantINS4_4UMMA5MajorELSR_0EEESS_NSP_INSQ_7ScaleInELST_0EEESU_EEEEEENS4_6LayoutINS5_IJSC_SC_SC_EEENS5_IJNSA_ILi0EEESZ_SZ_EEEEENS5_IJNS4_10UnderscoreES12_S12_EEEEENS4_18SM100_TMA_2SM_LOADENS4_14ComposedLayoutINS4_7SwizzleILi1ELi4ELi3EEENS4_18smem_ptr_flag_bitsILi8EEENSX_INS5_IJNSA_ILi8EEESH_EEENS5_IJSH_SC_EEEEEEEvNS4_8identityES15_S1F_vS1G_EENS_8epilogue10collective18CollectiveEpilogueINS1I_23Sm100TmaWarpSpecializedILi1ELi1ELi32ELb0ELb0EEEJNS5_IJSG_SG_SH_EEENS5_IJNSX_ISG_SC_EES1O_EEESJ_SK_SJ_SK_NS1I_6fusion15FusionCallbacksIS1M_NS1Q_17LinearCombinationISJ_fSJ_fLNS_15FloatRoundStyleE2EEES1N_S1P_JEEENS4_5SM1004TMEM4LOAD26SM100_TMEM_LOAD_32dp32b32xENS4_13SM90_TMA_LOADENS16_INS17_ILi2ELi4ELi3EEES1A_NSX_INS5_IJS1B_SG_EEENS5_IJSG_SC_EEEEEEENS4_39AutoVectorizingCopyWithAssumedAlignmentILi128EEENS4_14SM90_TMA_STOREES25_S27_S27_EEEvvEEEEvNT_6ParamsE) ;  /* 0xffffff8c02ac7950 */ /* 0x000fea0003c3ffff */
        .weak           $__internal_2_$__cuda_sm10x_tcgen05_guardrail_trap_unallocated_columns_being_dealloced
        .type           $__internal_2_$__cuda_sm10x_tcgen05_guardrail_trap_unallocated_columns_being_dealloced,@function
        .size           $__internal_2_$__cuda_sm10x_tcgen05_guardrail_trap_unallocated_columns_being_dealloced,(.L_x_149 - $__internal_2_$__cuda_sm10x_tcgen05_guardrail_trap_unallocated_columns_being_dealloced)
$__internal_2_$__cuda_sm10x_tcgen05_guardrail_trap_unallocated_columns_being_dealloced:
[----:B------:R-:W-:Y:S05]  /*7150*/  BPT.TRAP 0x1 ;  /* 0x000000040000795c */ /* 0x000fea0000300000 */
[----:B------:R-:W-:-:S04]  /*7160*/  HFMA2 R3, -RZ, RZ, 0, 0 ;  /* 0x00000000ff037431 */ /* 0x000fc800000001ff */
[----:B------:R-:W-:Y:S05]  /*7170*/  RET.REL.NODEC R2 `(_ZN7cutlass13device_kernelINS_4gemm6kernel13GemmUniversalIN4cute5tupleIJiiiiEEENS1_10collective13CollectiveMmaINS1_35MainloopSm100TmaUmmaWarpSpecializedILi4ELi2ELi4ENS5_IJNS4_1CILi2EEENSA_ILi1EEESC_EEEEENS5_IJNSA_ILi128EEENSA_ILi64EEENSA_ILi32EEEEEENS_12float_e5m2_tENS5_IJlSC_lEEESJ_SK_NS4_8TiledMMAINS4_8MMA_AtomIJNS4_10MMA_TraitsINS4_25SM100_MMA_F8F6F4_2x1SM_SSEJSJ_SJ_fSF_SG_NS4_17integral_constantINS4_4UMMA5MajorELSR_0EEESS_NSP_INSQ_7ScaleInELST_0EEESU_EEEEEENS4_6LayoutINS5_IJSC_SC_SC_EEENS5_IJNSA_ILi0EEESZ_SZ_EEEEENS5_IJNS4_10UnderscoreES12_S12_EEEEENS4_18SM100_TMA_2SM_LOADENS4_14ComposedLayoutINS4_7SwizzleILi1ELi4ELi3EEENS4_18smem_ptr_flag_bitsILi8EEENSX_INS5_IJNSA_ILi8EEESH_EEENS5_IJSH_SC_EEEEEEEvNS4_8identityES15_S1F_vS1G_EENS_8epilogue10collective18CollectiveEpilogueINS1I_23Sm100TmaWarpSpecializedILi1ELi1ELi32ELb0ELb0EEEJNS5_IJSG_SG_SH_EEENS5_IJNSX_ISG_SC_EES1O_EEESJ_SK_SJ_SK_NS1I_6fusion15FusionCallbacksIS1M_NS1Q_17LinearCombinationISJ_fSJ_fLNS_15FloatRoundStyleE2EEES1N_S1P_JEEENS4_5SM1004TMEM4LOAD26SM100_TMEM_LOAD_32dp32b32xENS4_13SM90_TMA_LOADENS16_INS17_ILi2ELi4ELi3EEES1A_NSX_INS5_IJS1B_SG_EEENS5_IJSG_SC_EEEEEEENS4_39AutoVectorizingCopyWithAssumedAlignmentILi128EEENS4_14SM90_TMA_STOREES25_S27_S27_EEEvvEEEEvNT_6ParamsE) ;  /* 0xffffff8c02a07950 */ /* 0x000fea0003c3ffff */
.L_x_148:
[----:B------:R-:W-:-:S00]  /*7180*/  BRA `(.L_x_148) ;  /* 0xfffffffc00fc7947 */ /* 0x000fc0000383ffff */
[----:B------:R-:W-:-:S00]  /*7190*/  NOP ;  /* 0x0000000000007918 */ /* 0x000fc00000000000 */
        /* <DEDUP_REMOVED lines=14> */
.L_x_149:


//--------------------- .nv.global.init           --------------------------
	.section	.nv.global.init,"aw",@progbits
.nv.global.init:
	.type		$str$27,@object
	.size		$str$27,($str$28 - $str$27)
$str$27:
        /*0000*/ 	.byte	0x28, 0x61, 0x64, 0x64, 0x72, 0x65, 0x73, 0x73, 0x20, 0x26, 0x20, 0x6d, 0x61, 0x73, 0x6b, 0x29
        /*0010*/ 	.byte	0x20, 0x3d, 0x3d, 0x20, 0x30, 0x00
	.type		$str$28,@object
	.size		$str$28,($str$26 - $str$28)
$str$28:
        /*0016*/ 	.byte	0x2f, 0x74, 0x6d, 0x70, 0x2f, 0x63, 0x75, 0x74, 0x6c, 0x61, 0x73, 0x73, 0x5f, 0x73, 0x77, 0x65
        /*0026*/ 	.byte	0x65, 0x70, 0x5f, 0x73, 0x72, 0x63, 0x2f, 0x69, 0x6e, 0x63, 0x6c, 0x75, 0x64, 0x65, 0x2f, 0x63
        /*0036*/ 	.byte	0x75, 0x74, 0x65, 0x2f, 0x70, 0x6f, 0x69, 0x6e, 0x74, 0x65, 0x72, 0x5f, 0x66, 0x6c, 0x61, 0x67
        /*0046*/ 	.byte	0x67, 0x65, 0x64, 0x2e, 0x68, 0x70, 0x70, 0x00
	.type		$str$26,@object
	.size		$str$26,($str$25 - $str$26)
$str$26:
        /*004e*/ 	.byte	0x2f, 0x74, 0x6d, 0x70, 0x2f, 0x63, 0x75, 0x74, 0x6c, 0x61, 0x73, 0x73, 0x5f, 0x73, 0x77, 0x65
        /*005e*/ 	.byte	0x65, 0x70, 0x5f, 0x73, 0x72, 0x63, 0x2f, 0x69, 0x6e, 0x63, 0x6c, 0x75, 0x64, 0x65, 0x2f, 0x63
        /*006e*/ 	.byte	0x75, 0x74, 0x65, 0x2f, 0x61, 0x74, 0x6f, 0x6d, 0x2f, 0x63, 0x6f, 0x70, 0x79, 0x5f, 0x74, 0x72
        /*007e*/ 	.byte	0x61, 0x69, 0x74, 0x73, 0x5f, 0x73, 0x6d, 0x31, 0x30, 0x30, 0x2e, 0x68, 0x70, 0x70, 0x00
	.type		$str$25,@object
	.size		$str$25,(__unnamed_1 - $str$25)
$str$25:
        /*008d*/ 	.byte	0x28, 0x28, 0x75, 0x69, 0x6e, 0x74, 0x33, 0x32, 0x5f, 0x74, 0x28, 0x74, 0x68, 0x72, 0x65, 0x61
        /*009d*/ 	.byte	0x64, 0x49, 0x64, 0x78, 0x2e, 0x78, 0x29, 0x20, 0x2f, 0x20, 0x33, 0x32, 0x29, 0x20, 0x25, 0x20
        /*00ad*/ 	.byte	0x34, 0x29, 0x20, 0x3d, 0x3d, 0x20, 0x28, 0x28, 0x28, 0x74, 0x6d, 0x65, 0x6d, 0x5f, 0x61, 0x64
        /*00bd*/ 	.byte	0x64, 0x72, 0x20, 0x3e, 0x3e, 0x20, 0x31, 0x36, 0x29, 0x20, 0x2f, 0x20, 0x33, 0x32, 0x29, 0x20
        /*00cd*/ 	.byte	0x25, 0x20, 0x34, 0x29, 0x00
	.type		__unnamed_1,@object
	.size		__unnamed_1,(__unnamed_2 - __unnamed_1)
__unnamed_1:
        /*00d2*/ 	.byte	0x61, 0x75, 0x74, 0x6f, 0x20, 0x63, 0x75, 0x74, 0x65, 0x3a, 0x3a, 0x61, 0x73, 0x5f, 0x70, 0x6f
        /* <DEDUP_REMOVED lines=24> */
        /*0262*/ 	.byte	0x3c, 0x34, 0x30, 0x39, 0x36, 0x3e, 0x3e, 0x3e, 0x3e, 0x5d, 0x00
	.type		__unnamed_2,@object
	.size		__unnamed_2,(.L_2 - __unnamed_2)
__unnamed_2:
        /* <DEDUP_REMOVED lines=40> */
        /*04ed*/ 	.byte	0x74, 0x65, 0x3a, 0x3a, 0x43, 0x3c, 0x30, 0x3e, 0x3e, 0x3e, 0x3e, 0x5d, 0x00
.L_2:


//--------------------- .nv.shared._ZN7cutlass13device_kernelINS_4gemm6kernel13GemmUniversalIN4cute5tupleIJiiiiEEENS1_10collective13CollectiveMmaINS1_35MainloopSm100TmaUmmaWarpSpecializedILi4ELi2ELi4ENS5_IJNS4_1CILi2EEENSA_ILi1EEESC_EEEEENS5_IJNSA_ILi128EEENSA_ILi64EEENSA_ILi32EEEEEENS_12float_e5m2_tENS5_IJlSC_lEEESJ_SK_NS4_8TiledMMAINS4_8MMA_AtomIJNS4_10MMA_TraitsINS4_25SM100_MMA_F8F6F4_2x1SM_SSEJSJ_SJ_fSF_SG_NS4_17integral_constantINS4_4UMMA5MajorELSR_0EEESS_NSP_INSQ_7ScaleInELST_0EEESU_EEEEEENS4_6LayoutINS5_IJSC_SC_SC_EEENS5_IJNSA_ILi0EEESZ_SZ_EEEEENS5_IJNS4_10UnderscoreES12_S12_EEEEENS4_18SM100_TMA_2SM_LOADENS4_14ComposedLayoutINS4_7SwizzleILi1ELi4ELi3EEENS4_18smem_ptr_flag_bitsILi8EEENSX_INS5_IJNSA_ILi8EEESH_EEENS5_IJSH_SC_EEEEEEEvNS4_8identityES15_S1F_vS1G_EENS_8epilogue10collective18CollectiveEpilogueINS1I_23Sm100TmaWarpSpecializedILi1ELi1ELi32ELb0ELb0EEEJNS5_IJSG_SG_SH_EEENS5_IJNSX_ISG_SC_EES1O_EEESJ_SK_SJ_SK_NS1I_6fusion15FusionCallbacksIS1M_NS1Q_17LinearCombinationISJ_fSJ_fLNS_15FloatRoundStyleE2EEES1N_S1P_JEEENS4_5SM1004TMEM4LOAD26SM100_TMEM_LOAD_32dp32b32xENS4_13SM90_TMA_LOADENS16_INS17_ILi2ELi4ELi3EEES1A_NSX_INS5_IJS1B_SG_EEENS5_IJSG_SC_EEEEEEENS4_39AutoVectorizingCopyWithAssumedAlignmentILi128EEENS4_14SM90_TMA_STOREES25_S27_S27_EEEvvEEEEvNT_6ParamsE --------------------------
	.section	.nv.shared._ZN7cutlass13device_kernelINS_4gemm6kernel13GemmUniversalIN4cute5tupleIJiiiiEEENS1_10collective13CollectiveMmaINS1_35MainloopSm100TmaUmmaWarpSpecializedILi4ELi2ELi4ENS5_IJNS4_1CILi2EEENSA_ILi1EEESC_EEEEENS5_IJNSA_ILi128EEENSA_ILi64EEENSA_ILi32EEEEEENS_12float_e5m2_tENS5_IJlSC_lEEESJ_SK_NS4_8TiledMMAINS4_8MMA_AtomIJNS4_10MMA_TraitsINS4_25SM100_MMA_F8F6F4_2x1SM_SSEJSJ_SJ_fSF_SG_NS4_17integral_constantINS4_4UMMA5MajorELSR_0EEESS_NSP_INSQ_7ScaleInELST_0EEESU_EEEEEENS4_6LayoutINS5_IJSC_SC_SC_EEENS5_IJNSA_ILi0EEESZ_SZ_EEEEENS5_IJNS4_10UnderscoreES12_S12_EEEEENS4_18SM100_TMA_2SM_LOADENS4_14ComposedLayoutINS4_7SwizzleILi1ELi4ELi3EEENS4_18smem_ptr_flag_bitsILi8EEENSX_INS5_IJNSA_ILi8EEESH_EEENS5_IJSH_SC_EEEEEEEvNS4_8identityES15_S1F_vS1G_EENS_8epilogue10collective18CollectiveEpilogueINS1I_23Sm100TmaWarpSpecializedILi1ELi1ELi32ELb0ELb0EEEJNS5_IJSG_SG_SH_EEENS5_IJNSX_ISG_SC_EES1O_EEESJ_SK_SJ_SK_NS1I_6fusion15FusionCallbacksIS1M_NS1Q_17LinearCombinationISJ_fSJ_fLNS_15FloatRoundStyleE2EEES1N_S1P_JEEENS4_5SM1004TMEM4LOAD26SM100_TMEM_LOAD_32dp32b32xENS4_13SM90_TMA_LOADENS16_INS17_ILi2ELi4ELi3EEES1A_NSX_INS5_IJS1B_SG_EEENS5_IJSG_SC_EEEEEEENS4_39AutoVectorizingCopyWithAssumedAlignmentILi128EEENS4_14SM90_TMA_STOREES25_S27_S27_EEEvvEEEEvNT_6ParamsE,"aw",@nobits
	.sectionflags	@""
	.align	16
	.zero		1024


//--------------------- .nv.shared.reserved.0     --------------------------
	.section	.nv.shared.reserved.0,"aw",@nobits
	.weak		__nv_reservedSMEM_offset_0_alias
	.size		__nv_reservedSMEM_offset_0_alias, 0, 64
	.other		__nv_reservedSMEM_offset_0_alias,@"STO_CUDA_RESERVED_SHARED STV_DEFAULT"
__nv_reservedSMEM_offset_0_alias:
	.zero		0
.nv.shared.reserved.0:
	.zero		64
	.weak		__nv_reservedSMEM_tcgen05_partition
	.type		__nv_reservedSMEM_tcgen05_partition,@object
	.size		__nv_reservedSMEM_tcgen05_partition,(.L_0 - __nv_reservedSMEM_tcgen05_partition)
__nv_reservedSMEM_tcgen05_partition:
	.zero		32
.L_0:


//--------------------- .nv.global                --------------------------
	.section	.nv.global,"aw",@nobits
.nv.global:
	.type		_ZN40_INTERNAL_15b4fd89_4_k_cu_439327d7_100954cute1_E,@object
	.size		_ZN40_INTERNAL_15b4fd89_4_k_cu_439327d7_100954cute1_E,(_ZN40_INTERNAL_15b4fd89_4_k_cu_439327d7_100954cuda3std3__45__cpo6cbeginE - _ZN40_INTERNAL_15b4fd89_4_k_cu_439327d7_100954cute1_E)
_ZN40_INTERNAL_15b4fd89_4_k_cu_439327d7_100954cute1_E:
	.zero		1
	.type		_ZN40_INTERNAL_15b4fd89_4_k_cu_439327d7_100954cuda3std3__45__cpo6cbeginE,@object
	.size		_ZN40_INTERNAL_15b4fd89_4_k_cu_439327d7_100954cuda3std3__45__cpo6cbeginE,(_ZN40_INTERNAL_15b4fd89_4_k_cu_439327d7_100954cuda3std3__48in_placeE - _ZN40_INTERNAL_15b4fd89_4_k_cu_439327d7_100954cuda3std3__45__cpo6cbeginE)
_ZN40_INTERNAL_15b4fd89_4_k_cu_439327d7_100954cuda3std3__45__cpo6cbeginE:
	.zero		1
	.type		_ZN40_INTERNAL_15b4fd89_4_k_cu_439327d7_100954cuda3std3__48in_placeE,@object
	.size		_ZN40_INTERNAL_15b4fd89_4_k_cu_439327d7_100954cuda3std3__48in_placeE,(_ZN40_INTERNAL_15b4fd89_4_k_cu_439327d7_100954cuda3std6ranges3__45__cpo9iter_moveE - _ZN40_INTERNAL_15b4fd89_4_k_cu_439327d7_100954cuda3std3__48in_placeE)
_ZN40_INTERNAL_15b4fd89_4_k_cu_439327d7_100954cuda3std3__48in_placeE:
	.zero		1
	.type		_ZN40_INTERNAL_15b4fd89_4_k_cu_439327d7_100954cuda3std6ranges3__45__cpo9iter_moveE,@object
	.size		_ZN40_INTERNAL_15b4fd89_4_k_cu_439327d7_100954cuda3std6ranges3__45__cpo9iter_moveE,(_ZN40_INTERNAL_15b4fd89_4_k_cu_439327d7_100954cuda3std3__45__cpo5beginE - _ZN40_INTERNAL_15b4fd89_4_k_cu_439327d7_100954cuda3std6ranges3__45__cpo9iter_moveE)
_ZN40_INTERNAL_15b4fd89_4_k_cu_439327d7_100954cuda3std6ranges3__45__cpo9iter_moveE:
	.zero		1
	.type		_ZN40_INTERNAL_15b4fd89_4_k_cu_439327d7_100954cuda3std3__45__cpo5beginE,@object
	.size		_ZN40_INTERNAL_15b4fd89_4_k_cu_439327d7_100954cuda3std3__45__cpo5beginE,(_ZN40_INTERNAL_15b4fd89_4_k_cu_439327d7_100954cuda3std3__442_GLOBAL__N__15b4fd89_4_k_cu_439327d7_100956ignoreE - _ZN40_INTERNAL_15b4fd89_4_k_cu_439327d7_100954cuda3std3__45__cpo5beginE)
_ZN40_INTERNAL_15b4fd89_4_k_cu_439327d7_100954cuda3std3__45__cpo5beginE:
	.zero		1
	.type		_ZN40_INTERNAL_15b4fd89_4_k_cu_439327d7_100954cuda3std3__442_GLOBAL__N__15b4fd89_4_k_cu_439327d7_100956ignoreE,@object
	.size		_ZN40_INTERNAL_15b4fd89_4_k_cu_439327d7_100954cuda3std3__442_GLOBAL__N__15b4fd89_4_k_cu_439327d7_100956ignoreE,(_ZN40_INTERNAL_15b4fd89_4_k_cu_439327d7_100954cute7productE - _ZN40_INTERNAL_15b4fd89_4_k_cu_439327d7_100954cuda3std3__442_GLOBAL__N__15b4fd89_4_k_cu_439327d7_100956ignoreE)
_ZN40_INTERNAL_15b4fd89_4_k_cu_439327d7_100954cuda3std3__442_GLOBAL__N__15b4fd89_4_k_cu_439327d7_100956ignoreE:
	.zero		1
	.type		_ZN40_INTERNAL_15b4fd89_4_k_cu_439327d7_100954cute7productE,@object
	.size		_ZN40_INTERNAL_15b4fd89_4_k_cu_439327d7_100954cute7productE,(_ZN40_INTERNAL_15b4fd89_4_k_cu_439327d7_100954cuda3std3__45__cpo3endE - _ZN40_INTERNAL_15b4fd89_4_k_cu_439327d7_100954cute7productE)
_ZN40_INTERNAL_15b4fd89_4_k_cu_439327d7_100954cute7productE:
	.zero		1
	.type		_ZN40_INTERNAL_15b4fd89_4_k_cu_439327d7_100954cuda3std3__45__cpo3endE,@object
	.size		_ZN40_INTERNAL_15b4fd89_4_k_cu_439327d7_100954cuda3std3__45__cpo3endE,(_ZN40_INTERNAL_15b4fd89_4_k_cu_439327d7_100954cuda3std3__419piecewise_constructE - _ZN40_INTERNAL_15b4fd89_4_k_cu_439327d7_100954cuda3std3__45__cpo3endE)
_ZN40_INTERNAL_15b4fd89_4_k_cu_439327d7_100954cuda3std3__45__cpo3endE:
	.zero		1
	.type		_ZN40_INTERNAL_15b4fd89_4_k_cu_439327d7_100954cuda3std3__419piecewise_constructE,@object
	.size		_ZN40_INTERNAL_15b4fd89_4_k_cu_439327d7_100954cuda3std3__419piecewise_constructE,(_ZN40_INTERNAL_15b4fd89_4_k_cu_439327d7_100954cuda3std3__45__cpo4cendE - _ZN40_INTERNAL_15b4fd89_4_k_cu_439327d7_100954cuda3std3__419piecewise_constructE)
_ZN40_INTERNAL_15b4fd89_4_k_cu_439327d7_100954cuda3std3__419piecewise_constructE:
	.zero		1
	.type		_ZN40_INTERNAL_15b4fd89_4_k_cu_439327d7_100954cuda3std3__45__cpo4cendE,@object
	.size		_ZN40_INTERNAL_15b4fd89_4_k_cu_439327d7_100954cuda3std3__45__cpo4cendE,(_ZN40_INTERNAL_15b4fd89_4_k_cu_439327d7_100954cuda3std6ranges3__45__cpo4swapE - _ZN40_INTERNAL_15b4fd89_4_k_cu_439327d7_100954cuda3std3__45__cpo4cendE)
_ZN40_INTERNAL_15b4fd89_4_k_cu_439327d7_100954cuda3std3__45__cpo4cendE:
	.zero		1
	.type		_ZN40_INTERNAL_15b4fd89_4_k_cu_439327d7_100954cuda3std6ranges3__45__cpo4swapE,@object
	.size		_ZN40_INTERNAL_15b4fd89_4_k_cu_439327d7_100954cuda3std6ranges3__45__cpo4swapE,(.L_10 - _ZN40_INTERNAL_15b4fd89_4_k_cu_439327d7_100954cuda3std6ranges3__45__cpo4swapE)
_ZN40_INTERNAL_15b4fd89_4_k_cu_439327d7_100954cuda3std6ranges3__45__cpo4swapE:
	.zero		1
.L_10:


//--------------------- .nv.constant0._ZN7cutlass13device_kernelINS_4gemm6kernel13GemmUniversalIN4cute5tupleIJiiiiEEENS1_10collective13CollectiveMmaINS1_35MainloopSm100TmaUmmaWarpSpecializedILi4ELi2ELi4ENS5_IJNS4_1CILi2EEENSA_ILi1EEESC_EEEEENS5_IJNSA_ILi128EEENSA_ILi64EEENSA_ILi32EEEEEENS_12float_e5m2_tENS5_IJlSC_lEEESJ_SK_NS4_8TiledMMAINS4_8MMA_AtomIJNS4_10MMA_TraitsINS4_25SM100_MMA_F8F6F4_2x1SM_SSEJSJ_SJ_fSF_SG_NS4_17integral_constantINS4_4UMMA5MajorELSR_0EEESS_NSP_INSQ_7ScaleInELST_0EEESU_EEEEEENS4_6LayoutINS5_IJSC_SC_SC_EEENS5_IJNSA_ILi0EEESZ_SZ_EEEEENS5_IJNS4_10UnderscoreES12_S12_EEEEENS4_18SM100_TMA_2SM_LOADENS4_14ComposedLayoutINS4_7SwizzleILi1ELi4ELi3EEENS4_18smem_ptr_flag_bitsILi8EEENSX_INS5_IJNSA_ILi8EEESH_EEENS5_IJSH_SC_EEEEEEEvNS4_8identityES15_S1F_vS1G_EENS_8epilogue10collective18CollectiveEpilogueINS1I_23Sm100TmaWarpSpecializedILi1ELi1ELi32ELb0ELb0EEEJNS5_IJSG_SG_SH_EEENS5_IJNSX_ISG_SC_EES1O_EEESJ_SK_SJ_SK_NS1I_6fusion15FusionCallbacksIS1M_NS1Q_17LinearCombinationISJ_fSJ_fLNS_15FloatRoundStyleE2EEES1N_S1P_JEEENS4_5SM1004TMEM4LOAD26SM100_TMEM_LOAD_32dp32b32xENS4_13SM90_TMA_LOADENS16_INS17_ILi2ELi4ELi3EEES1A_NSX_INS5_IJS1B_SG_EEENS5_IJSG_SC_EEEEEEENS4_39AutoVectorizingCopyWithAssumedAlignmentILi128EEENS4_14SM90_TMA_STOREES25_S27_S27_EEEvvEEEEvNT_6ParamsE --------------------------
	.section	.nv.constant0._ZN7cutlass13device_kernelINS_4gemm6kernel13GemmUniversalIN4cute5tupleIJiiiiEEENS1_10collective13CollectiveMmaINS1_35MainloopSm100TmaUmmaWarpSpecializedILi4ELi2ELi4ENS5_IJNS4_1CILi2EEENSA_ILi1EEESC_EEEEENS5_IJNSA_ILi128EEENSA_ILi64EEENSA_ILi32EEEEEENS_12float_e5m2_tENS5_IJlSC_lEEESJ_SK_NS4_8TiledMMAINS4_8MMA_AtomIJNS4_10MMA_TraitsINS4_25SM100_MMA_F8F6F4_2x1SM_SSEJSJ_SJ_fSF_SG_NS4_17integral_constantINS4_4UMMA5MajorELSR_0EEESS_NSP_INSQ_7ScaleInELST_0EEESU_EEEEEENS4_6LayoutINS5_IJSC_SC_SC_EEENS5_IJNSA_ILi0EEESZ_SZ_EEEEENS5_IJNS4_10UnderscoreES12_S12_EEEEENS4_18SM100_TMA_2SM_LOADENS4_14ComposedLayoutINS4_7SwizzleILi1ELi4ELi3EEENS4_18smem_ptr_flag_bitsILi8EEENSX_INS5_IJNSA_ILi8EEESH_EEENS5_IJSH_SC_EEEEEEEvNS4_8identityES15_S1F_vS1G_EENS_8epilogue10collective18CollectiveEpilogueINS1I_23Sm100TmaWarpSpecializedILi1ELi1ELi32ELb0ELb0EEEJNS5_IJSG_SG_SH_EEENS5_IJNSX_ISG_SC_EES1O_EEESJ_SK_SJ_SK_NS1I_6fusion15FusionCallbacksIS1M_NS1Q_17LinearCombinationISJ_fSJ_fLNS_15FloatRoundStyleE2EEES1N_S1P_JEEENS4_5SM1004TMEM4LOAD26SM100_TMEM_LOAD_32dp32b32xENS4_13SM90_TMA_LOADENS16_INS17_ILi2ELi4ELi3EEES1A_NSX_INS5_IJS1B_SG_EEENS5_IJSG_SC_EEEEEEENS4_39AutoVectorizingCopyWithAssumedAlignmentILi128EEENS4_14SM90_TMA_STOREES25_S27_S27_EEEvvEEEEvNT_6ParamsE,"a",@progbits
	.sectionflags	@""
	.align	4
.nv.constant0._ZN7cutlass13device_kernelINS_4gemm6kernel13GemmUniversalIN4cute5tupleIJiiiiEEENS1_10collective13CollectiveMmaINS1_35MainloopSm100TmaUmmaWarpSpecializedILi4ELi2ELi4ENS5_IJNS4_1CILi2EEENSA_ILi1EEESC_EEEEENS5_IJNSA_ILi128EEENSA_ILi64EEENSA_ILi32EEEEEENS_12float_e5m2_tENS5_IJlSC_lEEESJ_SK_NS4_8TiledMMAINS4_8MMA_AtomIJNS4_10MMA_TraitsINS4_25SM100_MMA_F8F6F4_2x1SM_SSEJSJ_SJ_fSF_SG_NS4_17integral_constantINS4_4UMMA5MajorELSR_0EEESS_NSP_INSQ_7ScaleInELST_0EEESU_EEEEEENS4_6LayoutINS5_IJSC_SC_SC_EEENS5_IJNSA_ILi0EEESZ_SZ_EEEEENS5_IJNS4_10UnderscoreES12_S12_EEEEENS4_18SM100_TMA_2SM_LOADENS4_14ComposedLayoutINS4_7SwizzleILi1ELi4ELi3EEENS4_18smem_ptr_flag_bitsILi8EEENSX_INS5_IJNSA_ILi8EEESH_EEENS5_IJSH_SC_EEEEEEEvNS4_8identityES15_S1F_vS1G_EENS_8epilogue10collective18CollectiveEpilogueINS1I_23Sm100TmaWarpSpecializedILi1ELi1ELi32ELb0ELb0EEEJNS5_IJSG_SG_SH_EEENS5_IJNSX_ISG_SC_EES1O_EEESJ_SK_SJ_SK_NS1I_6fusion15FusionCallbacksIS1M_NS1Q_17LinearCombinationISJ_fSJ_fLNS_15FloatRoundStyleE2EEES1N_S1P_JEEENS4_5SM1004TMEM4LOAD26SM100_TMEM_LOAD_32dp32b32xENS4_13SM90_TMA_LOADENS16_INS17_ILi2ELi4ELi3EEES1A_NSX_INS5_IJS1B_SG_EEENS5_IJSG_SC_EEEEEEENS4_39AutoVectorizingCopyWithAssumedAlignmentILi128EEENS4_14SM90_TMA_STOREES25_S27_S27_EEEvvEEEEvNT_6ParamsE:
	.zero		2944


//--------------------- SYMBOLS --------------------------

	.type		.nv.reservedSmem.offset0,@object
	.size		.nv.reservedSmem.offset0,0x4
	.type		.nv.reservedSmem.cap,@object
	.size		.nv.reservedSmem.cap,0x4
	.type		__assertfail,@function
